//
// Generated by NVIDIA NVVM Compiler
//
// Compiler Build ID: CL-36424714
// Cuda compilation tools, release 13.0, V13.0.88
// Based on NVVM 20.0.0
//

.version 9.0
.target sm_100
.address_size 64

	// .globl	_Z16TestBlurV2KerneliiyyPfbffif
.global .align 4 .b8 __cudart_i2opi_f[24] = {65, 144, 67, 60, 153, 149, 98, 219, 192, 221, 52, 245, 209, 87, 39, 252, 41, 21, 68, 78, 110, 131, 249, 162};

.visible .entry _Z16TestBlurV2KerneliiyyPfbffif(
	.param .u32 _Z16TestBlurV2KerneliiyyPfbffif_param_0,
	.param .u32 _Z16TestBlurV2KerneliiyyPfbffif_param_1,
	.param .u64 _Z16TestBlurV2KerneliiyyPfbffif_param_2,
	.param .u64 _Z16TestBlurV2KerneliiyyPfbffif_param_3,
	.param .u64 .ptr .align 1 _Z16TestBlurV2KerneliiyyPfbffif_param_4,
	.param .u8 _Z16TestBlurV2KerneliiyyPfbffif_param_5,
	.param .f32 _Z16TestBlurV2KerneliiyyPfbffif_param_6,
	.param .f32 _Z16TestBlurV2KerneliiyyPfbffif_param_7,
	.param .u32 _Z16TestBlurV2KerneliiyyPfbffif_param_8,
	.param .f32 _Z16TestBlurV2KerneliiyyPfbffif_param_9
)
{
	.local .align 4 .b8 	__local_depot0[28];
	.reg .b64 	%SP;
	.reg .b64 	%SPL;
	.reg .pred 	%p<40>;
	.reg .b16 	%rs<2>;
	.reg .b32 	%r<127>;
	.reg .b32 	%f<214>;
	.reg .b64 	%rd<73>;
	.reg .b64 	%fd<9>;

	mov.u64 	%SPL, __local_depot0;
	ld.param.u32 	%r28, [_Z16TestBlurV2KerneliiyyPfbffif_param_0];
	ld.param.u32 	%r31, [_Z16TestBlurV2KerneliiyyPfbffif_param_1];
	ld.param.u64 	%rd18, [_Z16TestBlurV2KerneliiyyPfbffif_param_2];
	ld.param.u64 	%rd19, [_Z16TestBlurV2KerneliiyyPfbffif_param_3];
	ld.param.u64 	%rd20, [_Z16TestBlurV2KerneliiyyPfbffif_param_4];
	ld.param.s8 	%rs1, [_Z16TestBlurV2KerneliiyyPfbffif_param_5];
	ld.param.f32 	%f76, [_Z16TestBlurV2KerneliiyyPfbffif_param_7];
	ld.param.u32 	%r30, [_Z16TestBlurV2KerneliiyyPfbffif_param_8];
	ld.param.f32 	%f77, [_Z16TestBlurV2KerneliiyyPfbffif_param_9];
	cvta.to.global.u64 	%rd1, %rd20;
	add.u64 	%rd2, %SPL, 0;
	add.u64 	%rd3, %SPL, 0;
	mov.u32 	%r32, %ctaid.x;
	mov.u32 	%r33, %ntid.x;
	mov.u32 	%r34, %tid.x;
	mad.lo.s32 	%r1, %r32, %r33, %r34;
	mov.u32 	%r35, %ctaid.y;
	mov.u32 	%r36, %ntid.y;
	mov.u32 	%r37, %tid.y;
	mad.lo.s32 	%r38, %r35, %r36, %r37;
	cvt.rn.f32.s32 	%f1, %r1;
	add.f32 	%f78, %f1, 0f3F000000;
	cvt.rn.f32.s32 	%f2, %r28;
	div.rn.f32 	%f3, %f78, %f2;
	cvt.rn.f32.u32 	%f4, %r38;
	add.f32 	%f79, %f4, 0f3F000000;
	cvt.rn.f32.s32 	%f80, %r31;
	div.rn.f32 	%f5, %f79, %f80;
	setp.ge.s32 	%p3, %r1, %r28;
	setp.ge.s32 	%p4, %r38, %r31;
	or.pred  	%p5, %p3, %p4;
	@%p5 bra 	$L__BB0_33;
	mad.lo.s32 	%r39, %r38, %r28, %r1;
	shl.b32 	%r3, %r39, 2;
	tex.2d.v4.f32.f32 	{%f9, %f8, %f7, %f6}, [%rd18, {%f3, %f5}];
	setp.eq.s16 	%p6, %rs1, 0;
	mov.f32 	%f178, 0f3F800000;
	@%p6 bra 	$L__BB0_4;
	setp.ltu.f32 	%p7, %f77, 0f00000000;
	mov.f32 	%f178, 0f00000000;
	@%p7 bra 	$L__BB0_4;
	tex.2d.v4.f32.f32 	{%f83, %f84, %f85, %f86}, [%rd19, {%f3, %f5}];
	mul.f32 	%f178, %f77, %f86;
$L__BB0_4:
	mul.f32 	%f12, %f76, %f178;
	setp.le.f32 	%p8, %f12, 0f00000000;
	@%p8 bra 	$L__BB0_34;
	setp.lt.s32 	%p9, %r30, 1;
	mov.f32 	%f200, 0f00000000;
	mov.f32 	%f201, %f200;
	mov.f32 	%f202, %f200;
	mov.f32 	%f203, %f200;
	mov.f32 	%f204, %f200;
	@%p9 bra 	$L__BB0_30;
	cvt.rn.f32.u32 	%f13, %r31;
	mov.f32 	%f204, 0f00000000;
	mov.b32 	%r118, 0;
	mov.u64 	%rd55, __cudart_i2opi_f;
	mov.f32 	%f203, %f204;
	mov.f32 	%f202, %f204;
	mov.f32 	%f201, %f204;
	mov.f32 	%f200, %f204;
$L__BB0_7:
	setp.ltu.f32 	%p10, %f12, 0f3F800000;
	@%p10 bra 	$L__BB0_29;
	cvt.rn.f32.u32 	%f89, %r118;
	mul.f32 	%f90, %f89, 0f40C90FD0;
	cvt.rn.f32.u32 	%f91, %r30;
	div.rn.f32 	%f92, %f90, %f91;
	mul.f32 	%f93, %f92, 0f3F22F983;
	cvt.rni.s32.f32 	%r5, %f93;
	cvt.rn.f32.s32 	%f94, %r5;
	fma.rn.f32 	%f95, %f94, 0fBFC90FDA, %f92;
	fma.rn.f32 	%f96, %f94, 0fB3A22168, %f95;
	fma.rn.f32 	%f19, %f94, 0fA7C234C5, %f96;
	abs.f32 	%f20, %f92;
	mov.b32 	%r6, %f92;
	shr.u32 	%r41, %r6, 23;
	and.b32  	%r42, %r41, 224;
	add.s32 	%r43, %r42, -128;
	shl.b32 	%r44, %r6, 8;
	or.b32  	%r7, %r44, -2147483648;
	shr.u32 	%r45, %r43, 5;
	and.b32  	%r8, %r41, 31;
	mul.wide.u32 	%rd25, %r45, 4;
	sub.s64 	%rd4, %rd3, %rd25;
	setp.eq.s32 	%p11, %r8, 0;
	mov.f32 	%f97, 0f00000000;
	mul.rn.f32 	%f21, %f92, %f97;
	sub.s64 	%rd5, %rd2, %rd25;
	@%p11 bra 	$L__BB0_19;
	setp.eq.f32 	%p12, %f20, 0f7F800000;
	setp.ltu.f32 	%p13, %f20, 0f47CE4780;
	or.pred  	%p1, %p13, %p12;
	selp.b32 	%r9, %r5, 0, %p13;
	selp.f32 	%f22, %f19, %f21, %p13;
	mov.f32 	%f192, 0f3F800000;
$L__BB0_10:
	mov.u32 	%r124, %r9;
	mov.f32 	%f198, %f22;
	@%p1 bra 	$L__BB0_14;
	mov.b64 	%rd71, 0;
	mov.b32 	%r123, 0;
	mov.u64 	%rd69, __cudart_i2opi_f;
	mov.u64 	%rd70, %rd3;
$L__BB0_12:
	.pragma "nounroll";
	ld.global.nc.u32 	%r47, [%rd69];
	mad.wide.u32 	%rd28, %r47, %r7, %rd71;
	shr.u64 	%rd71, %rd28, 32;
	st.local.u32 	[%rd70], %rd28;
	add.s32 	%r123, %r123, 1;
	add.s64 	%rd70, %rd70, 4;
	add.s64 	%rd69, %rd69, 4;
	setp.ne.s32 	%p14, %r123, 6;
	@%p14 bra 	$L__BB0_12;
	setp.lt.s32 	%p15, %r6, 0;
	st.local.u32 	[%rd3+24], %rd71;
	ld.local.u32 	%r48, [%rd4+20];
	ld.local.u32 	%r49, [%rd4+24];
	shf.l.wrap.b32 	%r50, %r48, %r49, %r8;
	ld.local.u32 	%r51, [%rd4+16];
	shf.l.wrap.b32 	%r52, %r51, %r48, %r8;
	shr.u32 	%r53, %r50, 30;
	shf.l.wrap.b32 	%r54, %r52, %r50, 2;
	shl.b32 	%r55, %r52, 2;
	shr.u32 	%r56, %r54, 31;
	add.s32 	%r57, %r56, %r53;
	neg.s32 	%r58, %r57;
	selp.b32 	%r124, %r58, %r57, %p15;
	xor.b32  	%r59, %r54, %r6;
	shr.s32 	%r60, %r54, 31;
	xor.b32  	%r61, %r60, %r54;
	xor.b32  	%r62, %r60, %r55;
	cvt.u64.u32 	%rd29, %r61;
	shl.b64 	%rd30, %rd29, 32;
	cvt.u64.u32 	%rd31, %r62;
	or.b64  	%rd32, %rd30, %rd31;
	cvt.rn.f64.s64 	%fd1, %rd32;
	mul.f64 	%fd2, %fd1, 0d3BF921FB54442D19;
	cvt.rn.f32.f64 	%f99, %fd2;
	neg.f32 	%f100, %f99;
	setp.lt.s32 	%p16, %r59, 0;
	selp.f32 	%f198, %f100, %f99, %p16;
$L__BB0_14:
	add.s32 	%r63, %r124, 1;
	mul.rn.f32 	%f101, %f198, %f198;
	and.b32  	%r64, %r124, 1;
	setp.eq.b32 	%p17, %r64, 1;
	selp.f32 	%f102, %f198, 0f3F800000, %p17;
	fma.rn.f32 	%f103, %f101, %f102, 0f00000000;
	fma.rn.f32 	%f104, %f101, 0f37CBAC00, 0fBAB607ED;
	selp.f32 	%f105, 0fB94D4153, %f104, %p17;
	selp.f32 	%f106, 0f3C0885E4, 0f3D2AAABB, %p17;
	fma.rn.f32 	%f107, %f105, %f101, %f106;
	selp.f32 	%f108, 0fBE2AAAA8, 0fBEFFFFFF, %p17;
	fma.rn.f32 	%f109, %f107, %f101, %f108;
	fma.rn.f32 	%f110, %f109, %f103, %f102;
	and.b32  	%r65, %r63, 2;
	setp.eq.s32 	%p18, %r65, 0;
	mov.f32 	%f111, 0f00000000;
	sub.f32 	%f112, %f111, %f110;
	selp.f32 	%f113, %f110, %f112, %p18;
	fma.rn.f32 	%f49, %f192, %f113, %f1;
	mov.u32 	%r126, %r9;
	mov.f32 	%f199, %f22;
	@%p1 bra 	$L__BB0_18;
	mov.b64 	%rd72, 0;
	mov.b32 	%r125, 0;
$L__BB0_16:
	.pragma "nounroll";
	mul.wide.u32 	%rd34, %r125, 4;
	mov.u64 	%rd35, __cudart_i2opi_f;
	add.s64 	%rd36, %rd35, %rd34;
	ld.global.nc.u32 	%r67, [%rd36];
	mad.wide.u32 	%rd37, %r67, %r7, %rd72;
	shr.u64 	%rd72, %rd37, 32;
	add.s64 	%rd38, %rd2, %rd34;
	st.local.u32 	[%rd38], %rd37;
	add.s32 	%r125, %r125, 1;
	setp.ne.s32 	%p19, %r125, 6;
	@%p19 bra 	$L__BB0_16;
	setp.lt.s32 	%p20, %r6, 0;
	st.local.u32 	[%rd2+24], %rd72;
	ld.local.u32 	%r68, [%rd5+20];
	ld.local.u32 	%r69, [%rd5+24];
	shf.l.wrap.b32 	%r70, %r68, %r69, %r8;
	ld.local.u32 	%r71, [%rd5+16];
	shf.l.wrap.b32 	%r72, %r71, %r68, %r8;
	shr.u32 	%r73, %r70, 30;
	shf.l.wrap.b32 	%r74, %r72, %r70, 2;
	shl.b32 	%r75, %r72, 2;
	shr.u32 	%r76, %r74, 31;
	add.s32 	%r77, %r76, %r73;
	neg.s32 	%r78, %r77;
	selp.b32 	%r126, %r78, %r77, %p20;
	xor.b32  	%r79, %r74, %r6;
	shr.s32 	%r80, %r74, 31;
	xor.b32  	%r81, %r80, %r74;
	xor.b32  	%r82, %r80, %r75;
	cvt.u64.u32 	%rd39, %r81;
	shl.b64 	%rd40, %rd39, 32;
	cvt.u64.u32 	%rd41, %r82;
	or.b64  	%rd42, %rd40, %rd41;
	cvt.rn.f64.s64 	%fd3, %rd42;
	mul.f64 	%fd4, %fd3, 0d3BF921FB54442D19;
	cvt.rn.f32.f64 	%f114, %fd4;
	neg.f32 	%f115, %f114;
	setp.lt.s32 	%p21, %r79, 0;
	selp.f32 	%f199, %f115, %f114, %p21;
$L__BB0_18:
	mul.rn.f32 	%f116, %f199, %f199;
	and.b32  	%r83, %r126, 1;
	setp.eq.b32 	%p22, %r83, 1;
	selp.f32 	%f117, 0f3F800000, %f199, %p22;
	fma.rn.f32 	%f118, %f116, %f117, 0f00000000;
	fma.rn.f32 	%f119, %f116, 0f37CBAC00, 0fBAB607ED;
	selp.f32 	%f120, %f119, 0fB94D4153, %p22;
	selp.f32 	%f121, 0f3D2AAABB, 0f3C0885E4, %p22;
	fma.rn.f32 	%f122, %f120, %f116, %f121;
	selp.f32 	%f123, 0fBEFFFFFF, 0fBE2AAAA8, %p22;
	fma.rn.f32 	%f124, %f122, %f116, %f123;
	fma.rn.f32 	%f125, %f124, %f118, %f117;
	and.b32  	%r84, %r126, 2;
	setp.eq.s32 	%p23, %r84, 0;
	mov.f32 	%f126, 0f00000000;
	sub.f32 	%f127, %f126, %f125;
	selp.f32 	%f128, %f125, %f127, %p23;
	fma.rn.f32 	%f129, %f192, %f128, %f4;
	add.f32 	%f130, %f49, 0f3F000000;
	div.rn.f32 	%f131, %f130, %f2;
	add.f32 	%f132, %f129, 0f3F000000;
	div.rn.f32 	%f133, %f132, %f13;
	tex.2d.v4.f32.f32 	{%f134, %f135, %f136, %f137}, [%rd18, {%f131, %f133}];
	add.f32 	%f200, %f200, %f134;
	add.f32 	%f201, %f201, %f135;
	add.f32 	%f202, %f202, %f136;
	add.f32 	%f203, %f203, %f137;
	add.f32 	%f204, %f204, 0f3F800000;
	add.f32 	%f192, %f192, 0f3F800000;
	setp.le.f32 	%p24, %f192, %f12;
	@%p24 bra 	$L__BB0_10;
	bra.uni 	$L__BB0_29;
$L__BB0_19:
	setp.eq.f32 	%p25, %f20, 0f7F800000;
	setp.ltu.f32 	%p26, %f20, 0f47CE4780;
	or.pred  	%p2, %p26, %p25;
	selp.b32 	%r10, %r5, 0, %p26;
	selp.f32 	%f23, %f19, %f21, %p26;
	mov.f32 	%f184, 0f3F800000;
$L__BB0_20:
	mov.u32 	%r120, %r10;
	mov.f32 	%f190, %f23;
	@%p2 bra 	$L__BB0_24;
	mov.b64 	%rd67, 0;
	mov.b32 	%r119, 0;
$L__BB0_22:
	.pragma "nounroll";
	mul.wide.u32 	%rd44, %r119, 4;
	mov.u64 	%rd45, __cudart_i2opi_f;
	add.s64 	%rd46, %rd45, %rd44;
	ld.global.nc.u32 	%r86, [%rd46];
	mad.wide.u32 	%rd47, %r86, %r7, %rd67;
	shr.u64 	%rd67, %rd47, 32;
	add.s64 	%rd48, %rd3, %rd44;
	st.local.u32 	[%rd48], %rd47;
	add.s32 	%r119, %r119, 1;
	setp.ne.s32 	%p27, %r119, 6;
	@%p27 bra 	$L__BB0_22;
	setp.lt.s32 	%p28, %r6, 0;
	st.local.u32 	[%rd3+24], %rd67;
	ld.local.u32 	%r87, [%rd4+20];
	ld.local.u32 	%r88, [%rd4+24];
	shr.u32 	%r89, %r88, 30;
	shf.l.wrap.b32 	%r90, %r87, %r88, 2;
	shl.b32 	%r91, %r87, 2;
	shr.u32 	%r92, %r90, 31;
	add.s32 	%r93, %r92, %r89;
	neg.s32 	%r94, %r93;
	selp.b32 	%r120, %r94, %r93, %p28;
	xor.b32  	%r95, %r90, %r6;
	shr.s32 	%r96, %r90, 31;
	xor.b32  	%r97, %r96, %r90;
	xor.b32  	%r98, %r96, %r91;
	cvt.u64.u32 	%rd49, %r97;
	shl.b64 	%rd50, %rd49, 32;
	cvt.u64.u32 	%rd51, %r98;
	or.b64  	%rd52, %rd50, %rd51;
	cvt.rn.f64.s64 	%fd5, %rd52;
	mul.f64 	%fd6, %fd5, 0d3BF921FB54442D19;
	cvt.rn.f32.f64 	%f139, %fd6;
	neg.f32 	%f140, %f139;
	setp.lt.s32 	%p29, %r95, 0;
	selp.f32 	%f190, %f140, %f139, %p29;
$L__BB0_24:
	add.s32 	%r99, %r120, 1;
	mul.rn.f32 	%f141, %f190, %f190;
	and.b32  	%r100, %r120, 1;
	setp.eq.b32 	%p30, %r100, 1;
	selp.f32 	%f142, %f190, 0f3F800000, %p30;
	fma.rn.f32 	%f143, %f141, %f142, 0f00000000;
	fma.rn.f32 	%f144, %f141, 0f37CBAC00, 0fBAB607ED;
	selp.f32 	%f145, 0fB94D4153, %f144, %p30;
	selp.f32 	%f146, 0f3C0885E4, 0f3D2AAABB, %p30;
	fma.rn.f32 	%f147, %f145, %f141, %f146;
	selp.f32 	%f148, 0fBE2AAAA8, 0fBEFFFFFF, %p30;
	fma.rn.f32 	%f149, %f147, %f141, %f148;
	fma.rn.f32 	%f150, %f149, %f143, %f142;
	and.b32  	%r101, %r99, 2;
	setp.eq.s32 	%p31, %r101, 0;
	mov.f32 	%f151, 0f00000000;
	sub.f32 	%f152, %f151, %f150;
	selp.f32 	%f153, %f150, %f152, %p31;
	fma.rn.f32 	%f32, %f184, %f153, %f1;
	mov.u32 	%r122, %r10;
	mov.f32 	%f191, %f23;
	@%p2 bra 	$L__BB0_28;
	mov.b64 	%rd68, 0;
	mov.b32 	%r121, 0;
$L__BB0_26:
	.pragma "nounroll";
	mul.wide.u32 	%rd54, %r121, 4;
	add.s64 	%rd56, %rd55, %rd54;
	ld.global.nc.u32 	%r103, [%rd56];
	mad.wide.u32 	%rd57, %r103, %r7, %rd68;
	shr.u64 	%rd68, %rd57, 32;
	add.s64 	%rd58, %rd2, %rd54;
	st.local.u32 	[%rd58], %rd57;
	add.s32 	%r121, %r121, 1;
	setp.ne.s32 	%p32, %r121, 6;
	@%p32 bra 	$L__BB0_26;
	setp.lt.s32 	%p33, %r6, 0;
	st.local.u32 	[%rd2+24], %rd68;
	ld.local.u32 	%r104, [%rd5+20];
	ld.local.u32 	%r105, [%rd5+24];
	shr.u32 	%r106, %r105, 30;
	shf.l.wrap.b32 	%r107, %r104, %r105, 2;
	shl.b32 	%r108, %r104, 2;
	shr.u32 	%r109, %r107, 31;
	add.s32 	%r110, %r109, %r106;
	neg.s32 	%r111, %r110;
	selp.b32 	%r122, %r111, %r110, %p33;
	xor.b32  	%r112, %r107, %r6;
	shr.s32 	%r113, %r107, 31;
	xor.b32  	%r114, %r113, %r107;
	xor.b32  	%r115, %r113, %r108;
	cvt.u64.u32 	%rd59, %r114;
	shl.b64 	%rd60, %rd59, 32;
	cvt.u64.u32 	%rd61, %r115;
	or.b64  	%rd62, %rd60, %rd61;
	cvt.rn.f64.s64 	%fd7, %rd62;
	mul.f64 	%fd8, %fd7, 0d3BF921FB54442D19;
	cvt.rn.f32.f64 	%f154, %fd8;
	neg.f32 	%f155, %f154;
	setp.lt.s32 	%p34, %r112, 0;
	selp.f32 	%f191, %f155, %f154, %p34;
$L__BB0_28:
	mul.rn.f32 	%f156, %f191, %f191;
	and.b32  	%r116, %r122, 1;
	setp.eq.b32 	%p35, %r116, 1;
	selp.f32 	%f157, 0f3F800000, %f191, %p35;
	fma.rn.f32 	%f158, %f156, %f157, 0f00000000;
	fma.rn.f32 	%f159, %f156, 0f37CBAC00, 0fBAB607ED;
	selp.f32 	%f160, %f159, 0fB94D4153, %p35;
	selp.f32 	%f161, 0f3D2AAABB, 0f3C0885E4, %p35;
	fma.rn.f32 	%f162, %f160, %f156, %f161;
	selp.f32 	%f163, 0fBEFFFFFF, 0fBE2AAAA8, %p35;
	fma.rn.f32 	%f164, %f162, %f156, %f163;
	fma.rn.f32 	%f165, %f164, %f158, %f157;
	and.b32  	%r117, %r122, 2;
	setp.eq.s32 	%p36, %r117, 0;
	mov.f32 	%f166, 0f00000000;
	sub.f32 	%f167, %f166, %f165;
	selp.f32 	%f168, %f165, %f167, %p36;
	fma.rn.f32 	%f169, %f184, %f168, %f4;
	add.f32 	%f170, %f32, 0f3F000000;
	div.rn.f32 	%f171, %f170, %f2;
	add.f32 	%f172, %f169, 0f3F000000;
	div.rn.f32 	%f173, %f172, %f13;
	tex.2d.v4.f32.f32 	{%f174, %f175, %f176, %f177}, [%rd18, {%f171, %f173}];
	add.f32 	%f200, %f200, %f174;
	add.f32 	%f201, %f201, %f175;
	add.f32 	%f202, %f202, %f176;
	add.f32 	%f203, %f203, %f177;
	add.f32 	%f204, %f204, 0f3F800000;
	add.f32 	%f184, %f184, 0f3F800000;
	setp.gtu.f32 	%p37, %f184, %f12;
	@%p37 bra 	$L__BB0_29;
	bra.uni 	$L__BB0_20;
$L__BB0_29:
	add.s32 	%r118, %r118, 1;
	setp.ne.s32 	%p38, %r118, %r30;
	@%p38 bra 	$L__BB0_7;
$L__BB0_30:
	setp.leu.f32 	%p39, %f204, 0f00000000;
	@%p39 bra 	$L__BB0_32;
	div.rn.f32 	%f200, %f200, %f204;
	div.rn.f32 	%f201, %f201, %f204;
	div.rn.f32 	%f202, %f202, %f204;
	div.rn.f32 	%f203, %f203, %f204;
$L__BB0_32:
	ld.param.u64 	%rd66, [_Z16TestBlurV2KerneliiyyPfbffif_param_4];
	cvta.to.global.u64 	%rd63, %rd66;
	mul.wide.s32 	%rd64, %r3, 4;
	add.s64 	%rd65, %rd63, %rd64;
	st.global.f32 	[%rd65], %f200;
	st.global.f32 	[%rd65+4], %f201;
	st.global.f32 	[%rd65+8], %f202;
	st.global.f32 	[%rd65+12], %f203;
$L__BB0_33:
	ret;
$L__BB0_34:
	mul.wide.s32 	%rd23, %r3, 4;
	add.s64 	%rd24, %rd1, %rd23;
	st.global.f32 	[%rd24], %f9;
	st.global.f32 	[%rd24+4], %f8;
	st.global.f32 	[%rd24+8], %f7;
	st.global.f32 	[%rd24+12], %f6;
	bra.uni 	$L__BB0_33;

}


// ===== COMPILED SASS (sm_100) =====

	.target	sm_100

	.elftype	@"ET_EXEC"


//--------------------- .note.nv.tkinfo           --------------------------
	.section	.note.nv.tkinfo,"",@"SHT_NOTE"
	.sectionflags	@"SHF_NOTE_NV_TKINFO"
	.tkinfo
        /*0018*/ 	.word	0x00000002
        /*0030*/ 	.string	""
        /*0030*/ 	.string	"ptxas"
        /*0030*/ 	.string	"Cuda compilation tools, release 13.0, V13.0.88"
        /*0030*/ 	.string	"Build cuda_13.0.r13.0/compiler.36424714_0"
        /*0030*/ 	.string	"-arch sm_100 -m 64 "



//--------------------- .note.nv.cuinfo           --------------------------
	.section	.note.nv.cuinfo,"",@"SHT_NOTE"
	.sectionflags	@"SHF_NOTE_NV_CUINFO"
        /*0018*/ 	.short	0x0002
        /*001a*/ 	.short	0x0064
        /*001c*/ 	.short	0x0082
	.zero		2


//--------------------- .nv.info                  --------------------------
	.section	.nv.info,"",@"SHT_CUDA_INFO"
	.align	4


	//----- nvinfo : EIATTR_REGCOUNT
	.align		4
        /*0000*/ 	.byte	0x04, 0x2f
        /*0002*/ 	.short	(.L_2 - .L_1)
	.align		4
.L_1:
        /*0004*/ 	.word	index@(_Z16TestBlurV2KerneliiyyPfbffif)
        /*0008*/ 	.word	0x00000023


	//----- nvinfo : EIATTR_FRAME_SIZE
	.align		4
.L_2:
        /*000c*/ 	.byte	0x04, 0x11
        /*000e*/ 	.short	(.L_4 - .L_3)
	.align		4
.L_3:
        /*0010*/ 	.word	index@($__internal_0_$__cuda_sm3x_div_rn_noftz_f32_slowpath)
        /*0014*/ 	.word	0x00000020


	//----- nvinfo : EIATTR_FRAME_SIZE
	.align		4
.L_4:
        /*0018*/ 	.byte	0x04, 0x11
        /*001a*/ 	.short	(.L_6 - .L_5)
	.align		4
.L_5:
        /*001c*/ 	.word	index@(_Z16TestBlurV2KerneliiyyPfbffif)
        /*0020*/ 	.word	0x00000020


	//----- nvinfo : EIATTR_MIN_STACK_SIZE
	.align		4
.L_6:
        /*0024*/ 	.byte	0x04, 0x12
        /*0026*/ 	.short	(.L_8 - .L_7)
	.align		4
.L_7:
        /*0028*/ 	.word	index@(_Z16TestBlurV2KerneliiyyPfbffif)
        /*002c*/ 	.word	0x00000020
.L_8:


//--------------------- .nv.compat                --------------------------
	.section	.nv.compat,"",@"SHT_CUDA_COMPAT_INFO"
	.align	4
        /*0000*/ 	.byte	0x02, 0x09, 0x00, 0x00, 0x02, 0x02, 0x02, 0x00, 0x02, 0x05, 0x05, 0x00, 0x03, 0x07, 0x01, 0x01
        /*0010*/ 	.byte	0x02, 0x03, 0x00, 0x00, 0x02, 0x06, 0x01, 0x00, 0x04, 0x0b, 0x08, 0x00, 0x01, 0x00, 0x00, 0x00
        /*0020*/ 	.byte	0x00, 0x00, 0x00, 0x00


//--------------------- .nv.info._Z16TestBlurV2KerneliiyyPfbffif --------------------------
	.section	.nv.info._Z16TestBlurV2KerneliiyyPfbffif,"",@"SHT_CUDA_INFO"
	.sectionflags	@""
	.align	4


	//----- nvinfo : EIATTR_CUDA_API_VERSION
	.align		4
        /*0000*/ 	.byte	0x04, 0x37
        /*0002*/ 	.short	(.L_10 - .L_9)
.L_9:
        /*0004*/ 	.word	0x00000082


	//----- nvinfo : EIATTR_KPARAM_INFO
	.align		4
.L_10:
        /*0008*/ 	.byte	0x04, 0x17
        /*000a*/ 	.short	(.L_12 - .L_11)
.L_11:
        /*000c*/ 	.word	0x00000000
        /*0010*/ 	.short	0x0009
        /*0012*/ 	.short	0x0030
        /*0014*/ 	.byte	0x00, 0xf0, 0x11, 0x00


	//----- nvinfo : EIATTR_KPARAM_INFO
	.align		4
.L_12:
        /*0018*/ 	.byte	0x04, 0x17
        /*001a*/ 	.short	(.L_14 - .L_13)
.L_13:
        /*001c*/ 	.word	0x00000000
        /*0020*/ 	.short	0x0008
        /*0022*/ 	.short	0x002c
        /*0024*/ 	.byte	0x00, 0xf0, 0x11, 0x00


	//----- nvinfo : EIATTR_KPARAM_INFO
	.align		4
.L_14:
        /*0028*/ 	.byte	0x04, 0x17
        /*002a*/ 	.short	(.L_16 - .L_15)
.L_15:
        /*002c*/ 	.word	0x00000000
        /*0030*/ 	.short	0x0007
        /*0032*/ 	.short	0x0028
        /*0034*/ 	.byte	0x00, 0xf0, 0x11, 0x00


	//----- nvinfo : EIATTR_KPARAM_INFO
	.align		4
.L_16:
        /*0038*/ 	.byte	0x04, 0x17
        /*003a*/ 	.short	(.L_18 - .L_17)
.L_17:
        /*003c*/ 	.word	0x00000000
        /*0040*/ 	.short	0x0006
        /*0042*/ 	.short	0x0024
        /*0044*/ 	.byte	0x00, 0xf0, 0x11, 0x00


	//----- nvinfo : EIATTR_KPARAM_INFO
	.align		4
.L_18:
        /*0048*/ 	.byte	0x04, 0x17
        /*004a*/ 	.short	(.L_20 - .L_19)
.L_19:
        /*004c*/ 	.word	0x00000000
        /*0050*/ 	.short	0x0005
        /*0052*/ 	.short	0x0020
        /*0054*/ 	.byte	0x00, 0xf0, 0x05, 0x00


	//----- nvinfo : EIATTR_KPARAM_INFO
	.align		4
.L_20:
        /*0058*/ 	.byte	0x04, 0x17
        /*005a*/ 	.short	(.L_22 - .L_21)
.L_21:
        /*005c*/ 	.word	0x00000000
        /*0060*/ 	.short	0x0004
        /*0062*/ 	.short	0x0018
        /*0064*/ 	.byte	0x00, 0xf5, 0x21, 0x00


	//----- nvinfo : EIATTR_KPARAM_INFO
	.align		4
.L_22:
        /*0068*/ 	.byte	0x04, 0x17
        /*006a*/ 	.short	(.L_24 - .L_23)
.L_23:
        /*006c*/ 	.word	0x00000000
        /*0070*/ 	.short	0x0003
        /*0072*/ 	.short	0x0010
        /*0074*/ 	.byte	0x00, 0xf0, 0x21, 0x00


	//----- nvinfo : EIATTR_KPARAM_INFO
	.align		4
.L_24:
        /*0078*/ 	.byte	0x04, 0x17
        /*007a*/ 	.short	(.L_26 - .L_25)
.L_25:
        /*007c*/ 	.word	0x00000000
        /*0080*/ 	.short	0x0002
        /*0082*/ 	.short	0x0008
        /*0084*/ 	.byte	0x00, 0xf0, 0x21, 0x00


	//----- nvinfo : EIATTR_KPARAM_INFO
	.align		4
.L_26:
        /*0088*/ 	.byte	0x04, 0x17
        /*008a*/ 	.short	(.L_28 - .L_27)
.L_27:
        /*008c*/ 	.word	0x00000000
        /*0090*/ 	.short	0x0001
        /*0092*/ 	.short	0x0004
        /*0094*/ 	.byte	0x00, 0xf0, 0x11, 0x00


	//----- nvinfo : EIATTR_KPARAM_INFO
	.align		4
.L_28:
        /*0098*/ 	.byte	0x04, 0x17
        /*009a*/ 	.short	(.L_30 - .L_29)
.L_29:
        /*009c*/ 	.word	0x00000000
        /*00a0*/ 	.short	0x0000
        /*00a2*/ 	.short	0x0000
        /*00a4*/ 	.byte	0x00, 0xf0, 0x11, 0x00


	//----- nvinfo : EIATTR_SPARSE_MMA_MASK
	.align		4
.L_30:
        /*00a8*/ 	.byte	0x03, 0x50
        /*00aa*/ 	.short	0x0000


	//----- nvinfo : EIATTR_MAXREG_COUNT
	.align		4
        /*00ac*/ 	.byte	0x03, 0x1b
        /*00ae*/ 	.short	0x00ff


	//----- nvinfo : EIATTR_MERCURY_ISA_VERSION
	.align		4
        /*00b0*/ 	.byte	0x03, 0x5f
        /*00b2*/ 	.short	0x0101


	//----- nvinfo : EIATTR_VRC_CTA_INIT_COUNT
	.align		4
        /*00b4*/ 	.byte	0x02, 0x4a
	.zero		1
	.zero		1


	//----- nvinfo : EIATTR_EXIT_INSTR_OFFSETS
	.align		4
        /*00b8*/ 	.byte	0x04, 0x1c
        /*00ba*/ 	.short	(.L_32 - .L_31)


	//   ....[0]....
.L_31:
        /*00bc*/ 	.word	0x00000310


	//   ....[1]....
        /*00c0*/ 	.word	0x000020e0


	//   ....[2]....
        /*00c4*/ 	.word	0x00002150


	//----- nvinfo : EIATTR_CRS_STACK_SIZE
	.align		4
.L_32:
        /*00c8*/ 	.byte	0x04, 0x1e
        /*00ca*/ 	.short	(.L_34 - .L_33)
.L_33:
        /*00cc*/ 	.word	0x00000000


	//----- nvinfo : EIATTR_CBANK_PARAM_SIZE
	.align		4
.L_34:
        /*00d0*/ 	.byte	0x03, 0x19
        /*00d2*/ 	.short	0x0034


	//----- nvinfo : EIATTR_PARAM_CBANK
	.align		4
        /*00d4*/ 	.byte	0x04, 0x0a
        /*00d6*/ 	.short	(.L_36 - .L_35)
	.align		4
.L_35:
        /*00d8*/ 	.word	index@(.nv.constant0._Z16TestBlurV2KerneliiyyPfbffif)
        /*00dc*/ 	.short	0x0380
        /*00de*/ 	.short	0x0034


	//----- nvinfo : EIATTR_SW_WAR
	.align		4
.L_36:
        /*00e0*/ 	.byte	0x04, 0x36
        /*00e2*/ 	.short	(.L_38 - .L_37)
.L_37:
        /*00e4*/ 	.word	0x00000008
.L_38:


//--------------------- .nv.callgraph             --------------------------
	.section	.nv.callgraph,"",@"SHT_CUDA_CALLGRAPH"
	.align	4
	.sectionentsize	8
	.align		4
        /*0000*/ 	.word	0x00000000
	.align		4
        /*0004*/ 	.word	0xffffffff
	.align		4
        /*0008*/ 	.word	0x00000000
	.align		4
        /*000c*/ 	.word	0xfffffffe
	.align		4
        /*0010*/ 	.word	0x00000000
	.align		4
        /*0014*/ 	.word	0xfffffffd
	.align		4
        /*0018*/ 	.word	0x00000000
	.align		4
        /*001c*/ 	.word	0xfffffffc


//--------------------- .nv.constant4             --------------------------
	.section	.nv.constant4,"a",@progbits
	.align	8
	.align		8
.nv.constant4:
        /*0000*/ 	.dword	__cudart_i2opi_f


//--------------------- .text._Z16TestBlurV2KerneliiyyPfbffif --------------------------
	.section	.text._Z16TestBlurV2KerneliiyyPfbffif,"ax",@progbits
	.align	128
        .global         _Z16TestBlurV2KerneliiyyPfbffif
        .type           _Z16TestBlurV2KerneliiyyPfbffif,@function
        .size           _Z16TestBlurV2KerneliiyyPfbffif,(.L_x_56 - _Z16TestBlurV2KerneliiyyPfbffif)
        .other          _Z16TestBlurV2KerneliiyyPfbffif,@"STO_CUDA_ENTRY STV_DEFAULT"
_Z16TestBlurV2KerneliiyyPfbffif:
.text._Z16TestBlurV2KerneliiyyPfbffif:
[----:B------:R-:W0:Y:S01]  /*0000*/  LDC R1, c[0x0][0x37c] ;  /* 0x0000df00ff017b82 */ /* 0x000e220000000800 */
[----:B------:R-:W1:Y:S01]  /*0010*/  S2R R0, SR_TID.X ;  /* 0x0000000000007919 */ /* 0x000e620000002100 */
[----:B------:R-:W2:Y:S06]  /*0020*/  LDCU UR5, c[0x0][0x380] ;  /* 0x00007000ff0577ac */ /* 0x000eac0008000800 */
[----:B------:R-:W1:Y:S01]  /*0030*/  S2UR UR4, SR_CTAID.X ;  /* 0x00000000000479c3 */ /* 0x000e620000002500 */
[----:B------:R-:W-:Y:S01]  /*0040*/  BSSY.RECONVERGENT B2, `(.L_x_0) ;  /* 0x0000017000027945 */ /* 0x000fe20003800200 */
[----:B------:R-:W3:Y:S01]  /*0050*/  S2R R9, SR_TID.Y ;  /* 0x0000000000097919 */ /* 0x000ee20000002200 */
[----:B0-----:R-:W-:-:S05]  /*0060*/  VIADD R1, R1, 0xffffffe0 ;  /* 0xffffffe001017836 */ /* 0x001fca0000000000 */
[----:B------:R-:W1:Y:S08]  /*0070*/  LDC R5, c[0x0][0x360] ;  /* 0x0000d800ff057b82 */ /* 0x000e700000000800 */
[----:B------:R-:W3:Y:S01]  /*0080*/  LDC R8, c[0x0][0x364] ;  /* 0x0000d900ff087b82 */ /* 0x000ee20000000800 */
[----:B--2---:R-:W-:-:S04]  /*0090*/  I2FP.F32.S32 R4, UR5 ;  /* 0x0000000500047c45 */ /* 0x004fc80008201400 */
[----:B------:R-:W0:Y:S03]  /*00a0*/  MUFU.RCP R3, R4 ;  /* 0x0000000400037308 */ /* 0x000e260000001000 */
[----:B------:R-:W3:Y:S01]  /*00b0*/  S2UR UR5, SR_CTAID.Y ;  /* 0x00000000000579c3 */ /* 0x000ee20000002600 */
[----:B-1----:R-:W-:-:S05]  /*00c0*/  IMAD R5, R5, UR4, R0 ;  /* 0x0000000405057c24 */ /* 0x002fca000f8e0200 */
[----:B------:R-:W-:Y:S01]  /*00d0*/  I2FP.F32.S32 R6, R5 ;  /* 0x0000000500067245 */ /* 0x000fe20000201400 */
[----:B0-----:R-:W-:-:S04]  /*00e0*/  FFMA R2, -R4, R3, 1 ;  /* 0x3f80000004027423 */ /* 0x001fc80000000103 */
[----:B------:R-:W-:Y:S01]  /*00f0*/  FADD R0, R6, 0.5 ;  /* 0x3f00000006007421 */ /* 0x000fe20000000000 */
[----:B------:R-:W-:-:S03]  /*0100*/  FFMA R3, R3, R2, R3 ;  /* 0x0000000203037223 */ /* 0x000fc60000000003 */
[----:B------:R-:W0:Y:S01]  /*0110*/  FCHK P0, R0, R4 ;  /* 0x0000000400007302 */ /* 0x000e220000000000 */
[----:B------:R-:W-:Y:S01]  /*0120*/  FFMA R2, R0, R3, RZ ;  /* 0x0000000300027223 */ /* 0x000fe200000000ff */
[----:B---3--:R-:W-:-:S03]  /*0130*/  IMAD R8, R8, UR5, R9 ;  /* 0x0000000508087c24 */ /* 0x008fc6000f8e0209 */
[----:B------:R-:W-:-:S04]  /*0140*/  FFMA R7, -R4, R2, R0 ;  /* 0x0000000204077223 */ /* 0x000fc80000000100 */
[----:B------:R-:W-:Y:S01]  /*0150*/  FFMA R2, R3, R7, R2 ;  /* 0x0000000703027223 */ /* 0x000fe20000000002 */
[----:B0-----:R-:W-:Y:S06]  /*0160*/  @!P0 BRA `(.L_x_1) ;  /* 0x0000000000108947 */ /* 0x001fec0003800000 */
[----:B------:R-:W-:Y:S01]  /*0170*/  IMAD.MOV.U32 R3, RZ, RZ, R4 ;  /* 0x000000ffff037224 */ /* 0x000fe200078e0004 */
[----:B------:R-:W-:-:S07]  /*0180*/  MOV R20, 0x1a0 ;  /* 0x000001a000147802 */ /* 0x000fce0000000f00 */
[----:B------:R-:W-:Y:S05]  /*0190*/  CALL.REL.NOINC `($__internal_0_$__cuda_sm3x_div_rn_noftz_f32_slowpath) ;  /* 0x0000001c00f07944 */ /* 0x000fea0003c00000 */
[----:B------:R-:W-:-:S07]  /*01a0*/  MOV R2, R17 ;  /* 0x0000001100027202 */ /* 0x000fce0000000f00 */
.L_x_1:
[----:B------:R-:W-:Y:S05]  /*01b0*/  BSYNC.RECONVERGENT B2 ;  /* 0x0000000000027941 */ /* 0x000fea0003800200 */
.L_x_0:
[----:B------:R-:W0:Y:S01]  /*01c0*/  LDCU UR4, c[0x0][0x384] ;  /* 0x00007080ff0477ac */ /* 0x000e220008000800 */
[----:B------:R-:W-:Y:S01]  /*01d0*/  I2FP.F32.U32 R7, R8 ;  /* 0x0000000800077245 */ /* 0x000fe20000201000 */
[----:B------:R-:W-:Y:S04]  /*01e0*/  BSSY.RECONVERGENT B2, `(.L_x_2) ;  /* 0x000000f000027945 */ /* 0x000fe80003800200 */
[----:B------:R-:W-:Y:S01]  /*01f0*/  FADD R0, R7, 0.5 ;  /* 0x3f00000007007421 */ /* 0x000fe20000000000 */
[----:B0-----:R-:W-:-:S04]  /*0200*/  I2FP.F32.S32 R9, UR4 ;  /* 0x0000000400097c45 */ /* 0x001fc80008201400 */
[----:B------:R-:W0:Y:S08]  /*0210*/  MUFU.RCP R10, R9 ;  /* 0x00000009000a7308 */ /* 0x000e300000001000 */
[----:B------:R-:W1:Y:S01]  /*0220*/  FCHK P0, R0, R9 ;  /* 0x0000000900007302 */ /* 0x000e620000000000 */
[----:B0-----:R-:W-:-:S04]  /*0230*/  FFMA R3, -R9, R10, 1 ;  /* 0x3f80000009037423 */ /* 0x001fc8000000010a */
[----:B------:R-:W-:-:S04]  /*0240*/  FFMA R3, R10, R3, R10 ;  /* 0x000000030a037223 */ /* 0x000fc8000000000a */
[----:B------:R-:W-:-:S04]  /*0250*/  FFMA R10, R0, R3, RZ ;  /* 0x00000003000a7223 */ /* 0x000fc800000000ff */
[----:B------:R-:W-:-:S04]  /*0260*/  FFMA R11, -R9, R10, R0 ;  /* 0x0000000a090b7223 */ /* 0x000fc80000000100 */
[----:B------:R-:W-:Y:S01]  /*0270*/  FFMA R3, R3, R11, R10 ;  /* 0x0000000b03037223 */ /* 0x000fe2000000000a */
[----:B-1----:R-:W-:Y:S06]  /*0280*/  @!P0 BRA `(.L_x_3) ;  /* 0x0000000000108947 */ /* 0x002fec0003800000 */
[----:B------:R-:W-:Y:S01]  /*0290*/  IMAD.MOV.U32 R3, RZ, RZ, R9 ;  /* 0x000000ffff037224 */ /* 0x000fe200078e0009 */
[----:B------:R-:W-:-:S07]  /*02a0*/  MOV R20, 0x2c0 ;  /* 0x000002c000147802 */ /* 0x000fce0000000f00 */
[----:B------:R-:W-:Y:S05]  /*02b0*/  CALL.REL.NOINC `($__internal_0_$__cuda_sm3x_div_rn_noftz_f32_slowpath) ;  /* 0x0000001c00a87944 */ /* 0x000fea0003c00000 */
[----:B------:R-:W-:-:S07]  /*02c0*/  IMAD.MOV.U32 R3, RZ, RZ, R17 ;  /* 0x000000ffff037224 */ /* 0x000fce00078e0011 */
.L_x_3:
[----:B------:R-:W-:Y:S05]  /*02d0*/  BSYNC.RECONVERGENT B2 ;  /* 0x0000000000027941 */ /* 0x000fea0003800200 */
.L_x_2:
[----:B------:R-:W0:Y:S02]  /*02e0*/  LDCU.64 UR10, c[0x0][0x380] ;  /* 0x00007000ff0a77ac */ /* 0x000e240008000a00 */
[----:B0-----:R-:W-:-:S04]  /*02f0*/  ISETP.GE.AND P0, PT, R8, UR11, PT ;  /* 0x0000000b08007c0c */ /* 0x001fc8000bf06270 */
[----:B------:R-:W-:-:S13]  /*0300*/  ISETP.GE.OR P0, PT, R5, UR10, P0 ;  /* 0x0000000a05007c0c */ /* 0x000fda0008706670 */
[----:B------:R-:W-:Y:S05]  /*0310*/  @P0 EXIT ;  /* 0x000000000000094d */ /* 0x000fea0003800000 */
[----:B------:R-:W0:Y:S01]  /*0320*/  LDCU UR4, c[0x0][0x388] ;  /* 0x00007100ff0477ac */ /* 0x000e220008000800 */
[----:B------:R-:W-:Y:S01]  /*0330*/  HFMA2 R0, -RZ, RZ, -3, 0 ;  /* 0xc2000000ff007431 */ /* 0x000fe200000001ff */
[----:B------:R-:W-:-:S03]  /*0340*/  UMOV UR5, URZ ;  /* 0x000000ff00057c82 */ /* 0x000fc60008000000 */
[----:B0-----:R0:W5:Y:S01]  /*0350*/  TEX.LL R12, R10, R2, R0, UR4, 2D ;  /* 0x28ff0400020a7f60 */ /* 0x00116200089e0f0c */
[----:B------:R-:W-:Y:S02]  /*0360*/  IMAD R9, R8, UR10, R5 ;  /* 0x0000000a08097c24 */ /* 0x000fe4000f8e0205 */
[----:B------:R-:W-:Y:S01]  /*0370*/  IMAD.MOV.U32 R8, RZ, RZ, 0x3f800000 ;  /* 0x3f800000ff087424 */ /* 0x000fe200078e00ff */
[----:B0-----:R-:W0:Y:S02]  /*0380*/  LDCU.U8 UR4, c[0x0][0x3a0] ;  /* 0x00007400ff0477ac */ /* 0x001e240008000000 */
[----:B0-----:R-:W-:-:S04]  /*0390*/  UPRMT UR4, UR4, 0x8880, URZ ;  /* 0x0000888004047896 */ /* 0x001fc800080000ff */
[----:B------:R-:W-:-:S09]  /*03a0*/  UISETP.NE.AND UP0, UPT, UR4, URZ, UPT ;  /* 0x000000ff0400728c */ /* 0x000fd2000bf05270 */
[----:B------:R-:W-:Y:S05]  /*03b0*/  BRA.U !UP0, `(.L_x_4) ;  /* 0x0000000108207547 */ /* 0x000fea000b800000 */
[----:B------:R-:W0:Y:S01]  /*03c0*/  LDCU UR6, c[0x0][0x3b0] ;  /* 0x00007600ff0677ac */ /* 0x000e220008000800 */
[----:B------:R-:W-:Y:S01]  /*03d0*/  IMAD.MOV.U32 R8, RZ, RZ, RZ ;  /* 0x000000ffff087224 */ /* 0x000fe200078e00ff */
[----:B0-----:R-:W-:-:S13]  /*03e0*/  FSETP.LE.AND P0, PT, RZ, UR6, PT ;  /* 0x00000006ff007c0b */ /* 0x001fda000bf03000 */
[----:B------:R-:W-:Y:S05]  /*03f0*/  @!P0 BRA `(.L_x_4) ;  /* 0x0000000000108947 */ /* 0x000fea0003800000 */
[----:B------:R-:W0:Y:S01]  /*0400*/  LDCU UR4, c[0x0][0x390] ;  /* 0x00007200ff0477ac */ /* 0x000e220008000800 */
[----:B------:R-:W-:Y:S02]  /*0410*/  UMOV UR5, URZ ;  /* 0x000000ff00057c82 */ /* 0x000fe40008000000 */
[----:B0-----:R-:W5:Y:S02]  /*0420*/  TEX.LL RZ, R2, R2, R0, UR4, 2D, 0x8 ;  /* 0x28ff040002027f60 */ /* 0x001f6400089e08ff */
[----:B-----5:R-:W-:-:S07]  /*0430*/  FMUL R8, R2, UR6 ;  /* 0x0000000602087c20 */ /* 0x020fce0008400000 */
.L_x_4:
[----:B------:R-:W0:Y:S01]  /*0440*/  LDCU UR4, c[0x0][0x3a8] ;  /* 0x00007500ff0477ac */ /* 0x000e220008000800 */
[----:B------:R-:W-:Y:S01]  /*0450*/  SHF.L.U32 R9, R9, 0x2, RZ ;  /* 0x0000000209097819 */ /* 0x000fe200000006ff */
[----:B------:R-:W1:Y:S01]  /*0460*/  LDCU.64 UR6, c[0x0][0x358] ;  /* 0x00006b00ff0677ac */ /* 0x000e620008000a00 */
[----:B0-----:R-:W-:-:S05]  /*0470*/  FMUL R8, R8, UR4 ;  /* 0x0000000408087c20 */ /* 0x001fca0008400000 */
[----:B------:R-:W-:-:S13]  /*0480*/  FSETP.GTU.AND P0, PT, R8, RZ, PT ;  /* 0x000000ff0800720b */ /* 0x000fda0003f0c000 */
[----:B-1----:R-:W-:Y:S05]  /*0490*/  @!P0 BRA `(.L_x_5) ;  /* 0x0000001c00148947 */ /* 0x002fea0003800000 */
[----:B------:R-:W0:Y:S01]  /*04a0*/  LDCU UR4, c[0x0][0x3ac] ;  /* 0x00007580ff0477ac */ /* 0x000e220008000800 */
[----:B-----5:R-:W-:Y:S02]  /*04b0*/  HFMA2 R12, -RZ, RZ, 0, 0 ;  /* 0x00000000ff0c7431 */ /* 0x020fe400000001ff */
[----:B------:R-:W-:Y:S01]  /*04c0*/  IMAD.MOV.U32 R5, RZ, RZ, RZ ;  /* 0x000000ffff057224 */ /* 0x000fe200078e00ff */
[----:B------:R-:W-:Y:S01]  /*04d0*/  CS2R R10, SRZ ;  /* 0x00000000000a7805 */ /* 0x000fe2000001ff00 */
[----:B------:R-:W-:Y:S01]  /*04e0*/  IMAD.MOV.U32 R2, RZ, RZ, RZ ;  /* 0x000000ffff027224 */ /* 0x000fe200078e00ff */
[----:B0-----:R-:W-:-:S09]  /*04f0*/  UISETP.GE.AND UP0, UPT, UR4, 0x1, UPT ;  /* 0x000000010400788c */ /* 0x001fd2000bf06270 */
[----:B------:R-:W-:Y:S05]  /*0500*/  BRA.U !UP0, `(.L_x_6) ;  /* 0x0000001508dc7547 */ /* 0x000fea000b800000 */
[----:B------:R-:W-:Y:S01]  /*0510*/  I2FP.F32.U32 R13, UR11 ;  /* 0x0000000b000d7c45 */ /* 0x000fe20008201000 */
[----:B------:R-:W-:Y:S01]  /*0520*/  IMAD.MOV.U32 R12, RZ, RZ, RZ ;  /* 0x000000ffff0c7224 */ /* 0x000fe200078e00ff */
[----:B------:R-:W-:Y:S01]  /*0530*/  CS2R R10, SRZ ;  /* 0x00000000000a7805 */ /* 0x000fe2000001ff00 */
[----:B------:R-:W-:Y:S01]  /*0540*/  IMAD.MOV.U32 R14, RZ, RZ, RZ ;  /* 0x000000ffff0e7224 */ /* 0x000fe200078e00ff */
[----:B------:R-:W-:Y:S01]  /*0550*/  MOV R2, RZ ;  /* 0x000000ff00027202 */ /* 0x000fe20000000f00 */
[----:B------:R-:W-:-:S07]  /*0560*/  IMAD.MOV.U32 R5, RZ, RZ, RZ ;  /* 0x000000ffff057224 */ /* 0x000fce00078e00ff */
.L_x_33:
[----:B------:R-:W-:Y:S01]  /*0570*/  FSETP.GE.AND P0, PT, R8, 1, PT ;  /* 0x3f8000000800780b */ /* 0x000fe20003f06000 */
[----:B------:R-:W-:-:S12]  /*0580*/  BSSY.RECONVERGENT B2, `(.L_x_7) ;  /* 0x000016b000027945 */ /* 0x000fd80003800200 */
[----:B------:R-:W-:Y:S05]  /*0590*/  @!P0 BRA `(.L_x_8) ;  /* 0x0000001400a48947 */ /* 0x000fea0003800000 */
[----:B------:R-:W0:Y:S01]  /*05a0*/  LDCU UR4, c[0x0][0x3ac] ;  /* 0x00007580ff0477ac */ /* 0x000e220008000800 */
[----:B------:R-:W-:-:S05]  /*05b0*/  I2FP.F32.U32 R0, R14 ;  /* 0x0000000e00007245 */ /* 0x000fca0000201000 */
[----:B------:R-:W-:Y:S01]  /*05c0*/  FMUL R0, R0, 6.28318023681640625 ;  /* 0x40c90fd000007820 */ /* 0x000fe20000400000 */
[----:B0-----:R-:W-:-:S04]  /*05d0*/  I2FP.F32.U32 R3, UR4 ;  /* 0x0000000400037c45 */ /* 0x001fc80008201000 */
        /* <DEDUP_REMOVED lines=8> */
[----:B------:R-:W-:-:S07]  /*0660*/  MOV R20, 0x680 ;  /* 0x0000068000147802 */ /* 0x000fce0000000f00 */
[----:B------:R-:W-:Y:S05]  /*0670*/  CALL.REL.NOINC `($__internal_0_$__cuda_sm3x_div_rn_noftz_f32_slowpath) ;  /* 0x0000001800b87944 */ /* 0x000fea0003c00000 */
[----:B------:R-:W-:-:S07]  /*0680*/  IMAD.MOV.U32 R15, RZ, RZ, R17 ;  /* 0x000000ffff0f7224 */ /* 0x000fce00078e0011 */
.L_x_9:
[C---:B------:R-:W-:Y:S01]  /*0690*/  FMUL R3, R15.reuse, 0.63661974668502807617 ;  /* 0x3f22f9830f037820 */ /* 0x040fe20000400000 */
[----:B------:R-:W-:Y:S01]  /*06a0*/  SHF.R.U32.HI R24, RZ, 0x17, R15 ;  /* 0x00000017ff187819 */ /* 0x000fe2000001160f */
[----:B------:R-:W-:Y:S02]  /*06b0*/  IMAD.SHL.U32 R18, R15, 0x100, RZ ;  /* 0x000001000f127824 */ /* 0x000fe400078e00ff */
[----:B------:R-:W-:Y:S01]  /*06c0*/  FMUL R22, RZ, R15 ;  /* 0x0000000fff167220 */ /* 0x000fe20000400000 */
[C---:B------:R-:W-:Y:S01]  /*06d0*/  LOP3.LUT R0, R24.reuse, 0xe0, RZ, 0xc0, !PT ;  /* 0x000000e018007812 */ /* 0x040fe200078ec0ff */
[----:B------:R-:W0:Y:S01]  /*06e0*/  F2I.NTZ R3, R3 ;  /* 0x0000000300037305 */ /* 0x000e220000203100 */
[----:B------:R-:W-:Y:S02]  /*06f0*/  LOP3.LUT P0, R24, R24, 0x1f, RZ, 0xc0, !PT ;  /* 0x0000001f18187812 */ /* 0x000fe4000780c0ff */
[----:B------:R-:W-:Y:S02]  /*0700*/  IADD3 R0, PT, PT, R0, -0x80, RZ ;  /* 0xffffff8000007810 */ /* 0x000fe40007ffe0ff */
[----:B------:R-:W-:-:S02]  /*0710*/  LOP3.LUT R18, R18, 0x80000000, RZ, 0xfc, !PT ;  /* 0x8000000012127812 */ /* 0x000fc400078efcff */
[----:B------:R-:W-:-:S05]  /*0720*/  SHF.R.U32.HI R0, RZ, 0x5, R0 ;  /* 0x00000005ff007819 */ /* 0x000fca0000011600 */
[----:B------:R-:W-:Y:S01]  /*0730*/  IMAD R19, R0, -0x4, R1 ;  /* 0xfffffffc00137824 */ /* 0x000fe200078e0201 */
[----:B0-----:R-:W-:-:S05]  /*0740*/  I2FP.F32.S32 R16, R3 ;  /* 0x0000000300107245 */ /* 0x001fca0000201400 */
[----:B------:R-:W-:-:S04]  /*0750*/  FFMA R17, R16, -1.5707962512969970703, R15 ;  /* 0xbfc90fda10117823 */ /* 0x000fc8000000000f */
[----:B------:R-:W-:-:S04]  /*0760*/  FFMA R17, R16, -7.5497894158615963534e-08, R17 ;  /* 0xb3a2216810117823 */ /* 0x000fc80000000011 */
[----:B------:R-:W-:Y:S01]  /*0770*/  FFMA R17, R16, -5.3903029534742383927e-15, R17 ;  /* 0xa7c234c510117823 */ /* 0x000fe20000000011 */
[----:B------:R-:W-:Y:S06]  /*0780*/  @!P0 BRA `(.L_x_10) ;  /* 0x0000000800a88947 */ /* 0x000fec0003800000 */
[----:B------:R-:W-:Y:S01]  /*0790*/  FSETP.GE.AND P0, PT, |R15|, 105615, PT ;  /* 0x47ce47800f00780b */ /* 0x000fe20003f06200 */
[----:B------:R-:W-:-:S03]  /*07a0*/  IMAD.MOV.U32 R25, RZ, RZ, 0x3f800000 ;  /* 0x3f800000ff197424 */ /* 0x000fc600078e00ff */
[----:B------:R-:W-:Y:S02]  /*07b0*/  FSEL R23, R17, R22, !P0 ;  /* 0x0000001611177208 */ /* 0x000fe40004000000 */
[----:B------:R-:W-:Y:S02]  /*07c0*/  FSETP.EQ.OR P2, PT, |R15|, +INF , !P0 ;  /* 0x7f8000000f00780b */ /* 0x000fe40004742600 */
[----:B------:R-:W-:-:S11]  /*07d0*/  SEL R22, R3, RZ, !P0 ;  /* 0x000000ff03167207 */ /* 0x000fd60004000000 */
.L_x_21:
[----:B------:R-:W-:Y:S01]  /*07e0*/  BSSY.RECONVERGENT B0, `(.L_x_11) ;  /* 0x000002d000007945 */ /* 0x000fe20003800200 */
[----:B------:R-:W-:Y:S01]  /*07f0*/  MOV R0, R22 ;  /* 0x0000001600007202 */ /* 0x000fe20000000f00 */
[----:B------:R-:W-:Y:S02]  /*0800*/  IMAD.MOV.U32 R28, RZ, RZ, R23 ;  /* 0x000000ffff1c7224 */ /* 0x000fe400078e0017 */
[----:B------:R-:W-:Y:S05]  /*0810*/  @P2 BRA `(.L_x_12) ;  /* 0x0000000000a42947 */ /* 0x000fea0003800000 */
[----:B------:R-:W-:Y:S01]  /*0820*/  IMAD.MOV.U32 R27, RZ, RZ, RZ ;  /* 0x000000ffff1b7224 */ /* 0x000fe200078e00ff */
[----:B------:R-:W-:Y:S01]  /*0830*/  MOV R0, R1 ;  /* 0x0000000100007202 */ /* 0x000fe20000000f00 */
[----:B------:R-:W0:Y:S01]  /*0840*/  LDCU.64 UR8, c[0x4][URZ] ;  /* 0x01000000ff0877ac */ /* 0x000e220008000a00 */
[----:B------:R-:W-:Y:S01]  /*0850*/  UMOV UR5, URZ ;  /* 0x000000ff00057c82 */ /* 0x000fe20008000000 */
[----:B------:R-:W-:-:S05]  /*0860*/  UMOV UR4, URZ ;  /* 0x000000ff00047c82 */ /* 0x000fca0008000000 */
.L_x_13:
[----:B0-----:R-:W-:Y:S02]  /*0870*/  IMAD.U32 R17, RZ, RZ, UR9 ;  /* 0x00000009ff117e24 */ /* 0x001fe4000f8e00ff */
[----:B------:R-:W-:-:S05]  /*0880*/  IMAD.U32 R16, RZ, RZ, UR8 ;  /* 0x00000008ff107e24 */ /* 0x000fca000f8e00ff */
[----:B------:R-:W2:Y:S01]  /*0890*/  LDG.E.CONSTANT R17, desc[UR6][R16.64] ;  /* 0x0000000610117981 */ /* 0x000ea2000c1e9900 */
[----:B------:R-:W-:Y:S02]  /*08a0*/  UIADD3 UR8, UP0, UPT, UR8, 0x4, URZ ;  /* 0x0000000408087890 */ /* 0x000fe4000ff1e0ff */
[----:B------:R-:W-:Y:S02]  /*08b0*/  UIADD3 UR4, UPT, UPT, UR4, 0x1, URZ ;  /* 0x0000000104047890 */ /* 0x000fe4000fffe0ff */
[----:B------:R-:W-:Y:S02]  /*08c0*/  UIADD3.X UR9, UPT, UPT, URZ, UR9, URZ, UP0, !UPT ;  /* 0x00000009ff097290 */ /* 0x000fe400087fe4ff */
[----:B------:R-:W-:Y:S01]  /*08d0*/  UISETP.NE.AND UP0, UPT, UR4, 0x6, UPT ;  /* 0x000000060400788c */ /* 0x000fe2000bf05270 */
[----:B--2---:R-:W-:-:S03]  /*08e0*/  IMAD.WIDE.U32 R20, R17, R18, RZ ;  /* 0x0000001211147225 */ /* 0x004fc600078e00ff */
[----:B------:R-:W-:-:S04]  /*08f0*/  IADD3 R3, P0, PT, R20, R27, RZ ;  /* 0x0000001b14037210 */ /* 0x000fc80007f1e0ff */
[----:B------:R-:W-:Y:S01]  /*0900*/  IADD3.X R27, PT, PT, R21, UR5, RZ, P0, !PT ;  /* 0x00000005151b7c10 */ /* 0x000fe200087fe4ff */
[----:B------:R0:W-:Y:S02]  /*0910*/  STL [R0], R3 ;  /* 0x0000000300007387 */ /* 0x0001e40000100800 */
[----:B0-----:R-:W-:Y:S01]  /*0920*/  IADD3 R0, PT, PT, R0, 0x4, RZ ;  /* 0x0000000400007810 */ /* 0x001fe20007ffe0ff */
[----:B------:R-:W-:Y:S06]  /*0930*/  BRA.U UP0, `(.L_x_13) ;  /* 0xfffffffd00cc7547 */ /* 0x000fec000b83ffff */
[----:B------:R0:W-:Y:S04]  /*0940*/  STL [R1+0x18], R27 ;  /* 0x0000181b01007387 */ /* 0x0001e80000100800 */
[----:B------:R-:W2:Y:S04]  /*0950*/  LDL R3, [R19+0x14] ;  /* 0x0000140013037983 */ /* 0x000ea80000100800 */
[----:B------:R-:W2:Y:S04]  /*0960*/  LDL R0, [R19+0x18] ;  /* 0x0000180013007983 */ /* 0x000ea80000100800 */
[----:B------:R-:W3:Y:S01]  /*0970*/  LDL R16, [R19+0x10] ;  /* 0x0000100013107983 */ /* 0x000ee20000100800 */
[----:B------:R-:W-:Y:S01]  /*0980*/  UMOV UR4, 0x54442d19 ;  /* 0x54442d1900047882 */ /* 0x000fe20000000000 */
[----:B------:R-:W-:Y:S01]  /*0990*/  UMOV UR5, 0x3bf921fb ;  /* 0x3bf921fb00057882 */ /* 0x000fe20000000000 */
[----:B------:R-:W-:-:S02]  /*09a0*/  ISETP.GE.AND P0, PT, R15, RZ, PT ;  /* 0x000000ff0f00720c */ /* 0x000fc40003f06270 */
[-C--:B--2---:R-:W-:Y:S02]  /*09b0*/  SHF.L.W.U32.HI R0, R3, R24.reuse, R0 ;  /* 0x0000001803007219 */ /* 0x084fe40000010e00 */
[----:B---3--:R-:W-:-:S04]  /*09c0*/  SHF.L.W.U32.HI R3, R16, R24, R3 ;  /* 0x0000001810037219 */ /* 0x008fc80000010e03 */
[C---:B------:R-:W-:Y:S01]  /*09d0*/  SHF.L.W.U32.HI R26, R3.reuse, 0x2, R0 ;  /* 0x00000002031a7819 */ /* 0x040fe20000010e00 */
[----:B------:R-:W-:-:S03]  /*09e0*/  IMAD.SHL.U32 R3, R3, 0x4, RZ ;  /* 0x0000000403037824 */ /* 0x000fc600078e00ff */
[----:B------:R-:W-:Y:S02]  /*09f0*/  SHF.R.S32.HI R17, RZ, 0x1f, R26 ;  /* 0x0000001fff117819 */ /* 0x000fe4000001141a */
[----:B0-----:R-:W-:Y:S02]  /*0a00*/  LOP3.LUT R27, R26, R15, RZ, 0x3c, !PT ;  /* 0x0000000f1a1b7212 */ /* 0x001fe400078e3cff */
[C---:B------:R-:W-:Y:S02]  /*0a10*/  LOP3.LUT R16, R17.reuse, R3, RZ, 0x3c, !PT ;  /* 0x0000000311107212 */ /* 0x040fe400078e3cff */
[----:B------:R-:W-:Y:S02]  /*0a20*/  LOP3.LUT R17, R17, R26, RZ, 0x3c, !PT ;  /* 0x0000001a11117212 */ /* 0x000fe400078e3cff */
[----:B------:R-:W-:Y:S02]  /*0a30*/  SHF.R.U32.HI R3, RZ, 0x1e, R0 ;  /* 0x0000001eff037819 */ /* 0x000fe40000011600 */
[----:B------:R-:W-:-:S02]  /*0a40*/  ISETP.GE.AND P1, PT, R27, RZ, PT ;  /* 0x000000ff1b00720c */ /* 0x000fc40003f26270 */
[----:B------:R-:W0:Y:S01]  /*0a50*/  I2F.F64.S64 R16, R16 ;  /* 0x0000001000107312 */ /* 0x000e220000301c00 */
[----:B------:R-:W-:-:S05]  /*0a60*/  LEA.HI R0, R26, R3, RZ, 0x1 ;  /* 0x000000031a007211 */ /* 0x000fca00078f08ff */
[----:B------:R-:W-:Y:S01]  /*0a70*/  @!P0 IMAD.MOV R0, RZ, RZ, -R0 ;  /* 0x000000ffff008224 */ /* 0x000fe200078e0a00 */
[----:B0-----:R-:W-:-:S10]  /*0a80*/  DMUL R20, R16, UR4 ;  /* 0x0000000410147c28 */ /* 0x001fd40008000000 */
[----:B------:R-:W0:Y:S02]  /*0a90*/  F2F.F32.F64 R20, R20 ;  /* 0x0000001400147310 */ /* 0x000e240000301000 */
[----:B0-----:R-:W-:-:S07]  /*0aa0*/  FSEL R28, -R20, R20, !P1 ;  /* 0x00000014141c7208 */ /* 0x001fce0004800100 */
.L_x_12:
[----:B------:R-:W-:Y:S05]  /*0ab0*/  BSYNC.RECONVERGENT B0 ;  /* 0x0000000000007941 */ /* 0x000fea0003800200 */
.L_x_11:
[----:B------:R-:W-:Y:S01]  /*0ac0*/  MOV R3, 0x37cbac00 ;  /* 0x37cbac0000037802 */ /* 0x000fe20000000f00 */
[----:B------:R-:W-:Y:S01]  /*0ad0*/  FMUL R16, R28, R28 ;  /* 0x0000001c1c107220 */ /* 0x000fe20000400000 */
[----:B------:R-:W-:Y:S01]  /*0ae0*/  LOP3.LUT R20, R0, 0x1, RZ, 0xc0, !PT ;  /* 0x0000000100147812 */ /* 0x000fe200078ec0ff */
[----:B------:R-:W-:Y:S02]  /*0af0*/  HFMA2 R27, -RZ, RZ, 1.541015625, -0.052001953125 ;  /* 0x3e2aaaa8ff1b7431 */ /* 0x000fe400000001ff */
[----:B------:R-:W-:Y:S02]  /*0b00*/  IMAD.MOV.U32 R26, RZ, RZ, 0x3c0885e4 ;  /* 0x3c0885e4ff1a7424 */ /* 0x000fe400078e00ff */
[----:B------:R-:W-:Y:S01]  /*0b10*/  FFMA R17, R16, R3, -0.0013887860113754868507 ;  /* 0xbab607ed10117423 */ /* 0x000fe20000000003 */
[----:B------:R-:W-:Y:S01]  /*0b20*/  ISETP.NE.U32.AND P0, PT, R20, 0x1, PT ;  /* 0x000000011400780c */ /* 0x000fe20003f05070 */
[----:B------:R-:W-:Y:S01]  /*0b30*/  VIADD R0, R0, 0x1 ;  /* 0x0000000100007836 */ /* 0x000fe20000000000 */
[----:B------:R-:W-:Y:S01]  /*0b40*/  BSSY.RECONVERGENT B0, `(.L_x_14) ;  /* 0x0000034000007945 */ /* 0x000fe20003800200 */
[----:B------:R-:W-:Y:S01]  /*0b50*/  IMAD.MOV.U32 R30, RZ, RZ, R22 ;  /* 0x000000ffff1e7224 */ /* 0x000fe200078e0016 */
[----:B------:R-:W-:-:S02]  /*0b60*/  FSEL R17, R17, -0.00019574658654164522886, P0 ;  /* 0xb94d415311117808 */ /* 0x000fc40000000000 */
[----:B------:R-:W-:Y:S02]  /*0b70*/  FSEL R21, R26, 0.041666727513074874878, !P0 ;  /* 0x3d2aaabb1a157808 */ /* 0x000fe40004000000 */
[----:B------:R-:W-:Y:S02]  /*0b80*/  LOP3.LUT P1, RZ, R0, 0x2, RZ, 0xc0, !PT ;  /* 0x0000000200ff7812 */ /* 0x000fe4000782c0ff */
[----:B------:R-:W-:Y:S01]  /*0b90*/  FSEL R0, R28, 1, !P0 ;  /* 0x3f8000001c007808 */ /* 0x000fe20004000000 */
[----:B------:R-:W-:Y:S01]  /*0ba0*/  FFMA R21, R16, R17, R21 ;  /* 0x0000001110157223 */ /* 0x000fe20000000015 */
[----:B------:R-:W-:-:S03]  /*0bb0*/  FSEL R20, -R27, -0.4999999701976776123, !P0 ;  /* 0xbeffffff1b147808 */ /* 0x000fc60004000100 */
[C---:B------:R-:W-:Y:S02]  /*0bc0*/  FFMA R17, R16.reuse, R0, RZ ;  /* 0x0000000010117223 */ /* 0x040fe400000000ff */
[----:B------:R-:W-:-:S04]  /*0bd0*/  FFMA R20, R16, R21, R20 ;  /* 0x0000001510147223 */ /* 0x000fc80000000014 */
[----:B------:R-:W-:Y:S01]  /*0be0*/  FFMA R17, R17, R20, R0 ;  /* 0x0000001411117223 */ /* 0x000fe20000000000 */
[----:B------:R-:W-:-:S03]  /*0bf0*/  IMAD.MOV.U32 R0, RZ, RZ, R23 ;  /* 0x000000ffff007224 */ /* 0x000fc600078e0017 */
[----:B------:R-:W-:-:S04]  /*0c00*/  @P1 FADD R17, RZ, -R17 ;  /* 0x80000011ff111221 */ /* 0x000fc80000000000 */
[----:B------:R-:W-:Y:S01]  /*0c10*/  FFMA R28, R17, R25, R6 ;  /* 0x00000019111c7223 */ /* 0x000fe20000000006 */
[----:B------:R-:W-:Y:S06]  /*0c20*/  @P2 BRA `(.L_x_15) ;  /* 0x0000000000942947 */ /* 0x000fec0003800000 */
[----:B------:R-:W-:Y:S01]  /*0c30*/  MOV R29, RZ ;  /* 0x000000ff001d7202 */ /* 0x000fe20000000f00 */
[----:B------:R-:W-:Y:S01]  /*0c40*/  IMAD.MOV.U32 R0, RZ, RZ, RZ ;  /* 0x000000ffff007224 */ /* 0x000fe200078e00ff */
[----:B------:R-:W-:-:S06]  /*0c50*/  UMOV UR4, URZ ;  /* 0x000000ff00047c82 */ /* 0x000fcc0008000000 */
.L_x_16:
[----:B0-----:R-:W0:Y:S02]  /*0c60*/  LDC.64 R16, c[0x4][RZ] ;  /* 0x01000000ff107b82 */ /* 0x001e240000000a00 */
[----:B0-----:R-:W-:-:S05]  /*0c70*/  IMAD.WIDE.U32 R20, R0, 0x4, R16 ;  /* 0x0000000400147825 */ /* 0x001fca00078e0010 */
[----:B------:R-:W2:Y:S01]  /*0c80*/  LDG.E.CONSTANT R17, desc[UR6][R20.64] ;  /* 0x0000000614117981 */ /* 0x000ea2000c1e9900 */
[C---:B------:R-:W-:Y:S01]  /*0c90*/  IMAD R30, R0.reuse, 0x4, R1 ;  /* 0x00000004001e7824 */ /* 0x040fe200078e0201 */
[----:B------:R-:W-:-:S04]  /*0ca0*/  IADD3 R0, PT, PT, R0, 0x1, RZ ;  /* 0x0000000100007810 */ /* 0x000fc80007ffe0ff */
[----:B------:R-:W-:Y:S01]  /*0cb0*/  ISETP.NE.AND P0, PT, R0, 0x6, PT ;  /* 0x000000060000780c */ /* 0x000fe20003f05270 */
[----:B--2---:R-:W-:-:S03]  /*0cc0*/  IMAD.WIDE.U32 R16, R17, R18, RZ ;  /* 0x0000001211107225 */ /* 0x004fc600078e00ff */
[----:B------:R-:W-:-:S04]  /*0cd0*/  IADD3 R31, P1, PT, R16, R29, RZ ;  /* 0x0000001d101f7210 */ /* 0x000fc80007f3e0ff */
[----:B------:R-:W-:Y:S01]  /*0ce0*/  IADD3.X R29, PT, PT, R17, UR4, RZ, P1, !PT ;  /* 0x00000004111d7c10 */ /* 0x000fe20008ffe4ff */
[----:B------:R0:W-:Y:S04]  /*0cf0*/  STL [R30], R31 ;  /* 0x0000001f1e007387 */ /* 0x0001e80000100800 */
[----:B------:R-:W-:Y:S05]  /*0d00*/  @P0 BRA `(.L_x_16) ;  /* 0xfffffffc00d40947 */ /* 0x000fea000383ffff */
        /* <DEDUP_REMOVED lines=8> */
[----:B---3--:R-:W-:Y:S02]  /*0d90*/  SHF.L.W.U32.HI R17, R16, R24, R17 ;  /* 0x0000001810117219 */ /* 0x008fe40000010e11 */
[--C-:B-1----:R-:W-:Y:S02]  /*0da0*/  SHF.R.U32.HI R29, RZ, 0x1e, R0.reuse ;  /* 0x0000001eff1d7819 */ /* 0x102fe40000011600 */
[C---:B0-----:R-:W-:Y:S01]  /*0db0*/  SHF.L.W.U32.HI R30, R17.reuse, 0x2, R0 ;  /* 0x00000002111e7819 */ /* 0x041fe20000010e00 */
[----:B------:R-:W-:-:S03]  /*0dc0*/  IMAD.SHL.U32 R17, R17, 0x4, RZ ;  /* 0x0000000411117824 */ /* 0x000fc600078e00ff */
[----:B------:R-:W-:Y:S02]  /*0dd0*/  SHF.R.S32.HI R20, RZ, 0x1f, R30 ;  /* 0x0000001fff147819 */ /* 0x000fe4000001141e */
[----:B------:R-:W-:Y:S02]  /*0de0*/  LOP3.LUT R31, R30, R15, RZ, 0x3c, !PT ;  /* 0x0000000f1e1f7212 */ /* 0x000fe400078e3cff */
[C---:B------:R-:W-:Y:S02]  /*0df0*/  LOP3.LUT R16, R20.reuse, R17, RZ, 0x3c, !PT ;  /* 0x0000001114107212 */ /* 0x040fe400078e3cff */
[----:B------:R-:W-:Y:S02]  /*0e00*/  LOP3.LUT R17, R20, R30, RZ, 0x3c, !PT ;  /* 0x0000001e14117212 */ /* 0x000fe400078e3cff */
[----:B------:R-:W-:Y:S02]  /*0e10*/  LEA.HI R30, R30, R29, RZ, 0x1 ;  /* 0x0000001d1e1e7211 */ /* 0x000fe400078f08ff */
[----:B------:R-:W-:-:S02]  /*0e20*/  ISETP.GE.AND P0, PT, R31, RZ, PT ;  /* 0x000000ff1f00720c */ /* 0x000fc40003f06270 */
[----:B------:R-:W0:Y:S01]  /*0e30*/  I2F.F64.S64 R16, R16 ;  /* 0x0000001000107312 */ /* 0x000e220000301c00 */
[----:B------:R-:W-:Y:S01]  /*0e40*/  @!P1 IMAD.MOV R30, RZ, RZ, -R30 ;  /* 0x000000ffff1e9224 */ /* 0x000fe200078e0a1e */
[----:B0-----:R-:W-:-:S10]  /*0e50*/  DMUL R20, R16, UR4 ;  /* 0x0000000410147c28 */ /* 0x001fd40008000000 */
[----:B------:R-:W0:Y:S02]  /*0e60*/  F2F.F32.F64 R20, R20 ;  /* 0x0000001400147310 */ /* 0x000e240000301000 */
[----:B0-----:R-:W-:-:S07]  /*0e70*/  FSEL R0, -R20, R20, !P0 ;  /* 0x0000001414007208 */ /* 0x001fce0004000100 */
.L_x_15:
[----:B------:R-:W-:Y:S05]  /*0e80*/  BSYNC.RECONVERGENT B0 ;  /* 0x0000000000007941 */ /* 0x000fea0003800200 */
.L_x_14:
[----:B------:R-:W0:Y:S01]  /*0e90*/  MUFU.RCP R21, R4 ;  /* 0x0000000400157308 */ /* 0x000e220000001000 */
[----:B------:R-:W-:Y:S01]  /*0ea0*/  FMUL R17, R0, R0 ;  /* 0x0000000000117220 */ /* 0x000fe20000400000 */
[C---:B------:R-:W-:Y:S01]  /*0eb0*/  LOP3.LUT R16, R30.reuse, 0x1, RZ, 0xc0, !PT ;  /* 0x000000011e107812 */ /* 0x040fe200078ec0ff */
[----:B------:R-:W-:Y:S01]  /*0ec0*/  BSSY.RECONVERGENT B3, `(.L_x_17) ;  /* 0x000001b000037945 */ /* 0x000fe20003800200 */
[----:B------:R-:W-:Y:S01]  /*0ed0*/  LOP3.LUT P1, RZ, R30, 0x2, RZ, 0xc0, !PT ;  /* 0x000000021eff7812 */ /* 0x000fe2000782c0ff */
[----:B------:R-:W-:Y:S01]  /*0ee0*/  FFMA R3, R17, R3, -0.0013887860113754868507 ;  /* 0xbab607ed11037423 */ /* 0x000fe20000000003 */
[----:B------:R-:W-:-:S04]  /*0ef0*/  ISETP.NE.U32.AND P0, PT, R16, 0x1, PT ;  /* 0x000000011000780c */ /* 0x000fc80003f05070 */
[----:B------:R-:W-:Y:S02]  /*0f00*/  FSEL R26, R26, 0.041666727513074874878, P0 ;  /* 0x3d2aaabb1a1a7808 */ /* 0x000fe40000000000 */
[----:B------:R-:W-:Y:S02]  /*0f10*/  FSEL R16, R3, -0.00019574658654164522886, !P0 ;  /* 0xb94d415303107808 */ /* 0x000fe40004000000 */
[----:B------:R-:W-:Y:S02]  /*0f20*/  FSEL R20, -R27, -0.4999999701976776123, P0 ;  /* 0xbeffffff1b147808 */ /* 0x000fe40000000100 */
[----:B------:R-:W-:Y:S01]  /*0f30*/  FSEL R0, R0, 1, P0 ;  /* 0x3f80000000007808 */ /* 0x000fe20000000000 */
[----:B0-----:R-:W-:Y:S01]  /*0f40*/  FFMA R32, -R4, R21, 1 ;  /* 0x3f80000004207423 */ /* 0x001fe20000000115 */
[----:B------:R-:W-:-:S03]  /*0f50*/  FFMA R26, R17, R16, R26 ;  /* 0x00000010111a7223 */ /* 0x000fc6000000001a */
[----:B------:R-:W-:Y:S01]  /*0f60*/  FFMA R16, R21, R32, R21 ;  /* 0x0000002015107223 */ /* 0x000fe20000000015 */
[----:B------:R-:W-:Y:S01]  /*0f70*/  FADD R21, R28, 0.5 ;  /* 0x3f0000001c157421 */ /* 0x000fe20000000000 */
[C---:B------:R-:W-:Y:S01]  /*0f80*/  FFMA R20, R17.reuse, R26, R20 ;  /* 0x0000001a11147223 */ /* 0x040fe20000000014 */
[----:B------:R-:W-:Y:S02]  /*0f90*/  FFMA R17, R17, R0, RZ ;  /* 0x0000000011117223 */ /* 0x000fe400000000ff */
[----:B------:R-:W0:Y:S01]  /*0fa0*/  FCHK P0, R21, R4 ;  /* 0x0000000415007302 */ /* 0x000e220000000000 */
[----:B------:R-:W-:Y:S01]  /*0fb0*/  FFMA R3, R16, R21, RZ ;  /* 0x0000001510037223 */ /* 0x000fe200000000ff */
[----:B------:R-:W-:-:S03]  /*0fc0*/  FFMA R0, R17, R20, R0 ;  /* 0x0000001411007223 */ /* 0x000fc60000000000 */
[----:B------:R-:W-:Y:S01]  /*0fd0*/  FFMA R17, -R4, R3, R21 ;  /* 0x0000000304117223 */ /* 0x000fe20000000115 */
[----:B------:R-:W-:-:S03]  /*0fe0*/  @P1 FADD R0, RZ, -R0 ;  /* 0x80000000ff001221 */ /* 0x000fc60000000000 */
[----:B------:R-:W-:Y:S01]  /*0ff0*/  FFMA R16, R16, R17, R3 ;  /* 0x0000001110107223 */ /* 0x000fe20000000003 */
[----:B------:R-:W-:Y:S01]  /*1000*/  FFMA R29, R0, R25, R7 ;  /* 0x00000019001d7223 */ /* 0x000fe20000000007 */
[----:B0-----:R-:W-:Y:S06]  /*1010*/  @!P0 BRA `(.L_x_18) ;  /* 0x0000000000148947 */ /* 0x001fec0003800000 */
[----:B------:R-:W-:Y:S01]  /*1020*/  MOV R0, R21 ;  /* 0x0000001500007202 */ /* 0x000fe20000000f00 */
[----:B------:R-:W-:Y:S01]  /*1030*/  IMAD.MOV.U32 R3, RZ, RZ, R4 ;  /* 0x000000ffff037224 */ /* 0x000fe200078e0004 */
[----:B------:R-:W-:-:S07]  /*1040*/  MOV R20, 0x1060 ;  /* 0x0000106000147802 */ /* 0x000fce0000000f00 */
[----:B------:R-:W-:Y:S05]  /*1050*/  CALL.REL.NOINC `($__internal_0_$__cuda_sm3x_div_rn_noftz_f32_slowpath) ;  /* 0x0000001000407944 */ /* 0x000fea0003c00000 */
[----:B------:R-:W-:-:S07]  /*1060*/  IMAD.MOV.U32 R16, RZ, RZ, R17 ;  /* 0x000000ffff107224 */ /* 0x000fce00078e0011 */
.L_x_18:
[----:B------:R-:W-:Y:S05]  /*1070*/  BSYNC.RECONVERGENT B3 ;  /* 0x0000000000037941 */ /* 0x000fea0003800200 */
.L_x_17:
[----:B------:R-:W0:Y:S01]  /*1080*/  MUFU.RCP R20, R13 ;  /* 0x0000000d00147308 */ /* 0x000e220000001000 */
[----:B------:R-:W-:Y:S01]  /*1090*/  FADD R0, R29, 0.5 ;  /* 0x3f0000001d007421 */ /* 0x000fe20000000000 */
[----:B------:R-:W-:Y:S06]  /*10a0*/  BSSY.RECONVERGENT B3, `(.L_x_19) ;  /* 0x000000b000037945 */ /* 0x000fec0003800200 */
[----:B------:R-:W1:Y:S01]  /*10b0*/  FCHK P0, R0, R13 ;  /* 0x0000000d00007302 */ /* 0x000e620000000000 */
[----:B0-----:R-:W-:-:S04]  /*10c0*/  FFMA R3, -R13, R20, 1 ;  /* 0x3f8000000d037423 */ /* 0x001fc80000000114 */
[----:B------:R-:W-:-:S04]  /*10d0*/  FFMA R3, R20, R3, R20 ;  /* 0x0000000314037223 */ /* 0x000fc80000000014 */
[----:B------:R-:W-:-:S04]  /*10e0*/  FFMA R20, R0, R3, RZ ;  /* 0x0000000300147223 */ /* 0x000fc800000000ff */
[----:B------:R-:W-:-:S04]  /*10f0*/  FFMA R17, -R13, R20, R0 ;  /* 0x000000140d117223 */ /* 0x000fc80000000100 */
[----:B------:R-:W-:Y:S01]  /*1100*/  FFMA R17, R3, R17, R20 ;  /* 0x0000001103117223 */ /* 0x000fe20000000014 */
[----:B-1----:R-:W-:Y:S06]  /*1110*/  @!P0 BRA `(.L_x_20) ;  /* 0x00000000000c8947 */ /* 0x002fec0003800000 */
[----:B------:R-:W-:Y:S02]  /*1120*/  MOV R3, R13 ;  /* 0x0000000d00037202 */ /* 0x000fe40000000f00 */
[----:B------:R-:W-:-:S07]  /*1130*/  MOV R20, 0x1150 ;  /* 0x0000115000147802 */ /* 0x000fce0000000f00 */
[----:B------:R-:W-:Y:S05]  /*1140*/  CALL.REL.NOINC `($__internal_0_$__cuda_sm3x_div_rn_noftz_f32_slowpath) ;  /* 0x0000001000047944 */ /* 0x000fea0003c00000 */
.L_x_20:
[----:B------:R-:W-:Y:S05]  /*1150*/  BSYNC.RECONVERGENT B3 ;  /* 0x0000000000037941 */ /* 0x000fea0003800200 */
.L_x_19:
[----:B------:R-:W0:Y:S01]  /*1160*/  LDCU UR4, c[0x0][0x388] ;  /* 0x00007100ff0477ac */ /* 0x000e220008000800 */
[----:B------:R-:W-:Y:S01]  /*1170*/  IMAD.MOV.U32 R20, RZ, RZ, -0x3e000000 ;  /* 0xc2000000ff147424 */ /* 0x000fe200078e00ff */
[----:B------:R-:W-:-:S05]  /*1180*/  UMOV UR5, URZ ;  /* 0x000000ff00057c82 */ /* 0x000fca0008000000 */
[----:B0-----:R-:W5:Y:S01]  /*1190*/  TEX.LL R20, R16, R16, R20, UR4, 2D ;  /* 0x28ff041410107f60 */ /* 0x001f6200089e0f14 */
[----:B------:R-:W-:Y:S01]  /*11a0*/  FADD R25, R25, 1 ;  /* 0x3f80000019197421 */ /* 0x000fe20000000000 */
[----:B------:R-:W-:-:S04]  /*11b0*/  FADD R12, R12, 1 ;  /* 0x3f8000000c0c7421 */ /* 0x000fc80000000000 */
[----:B------:R-:W-:Y:S01]  /*11c0*/  FSETP.GTU.AND P0, PT, R25, R8, PT ;  /* 0x000000081900720b */ /* 0x000fe20003f0c000 */
[----:B-----5:R-:W-:Y:S01]  /*11d0*/  FADD R5, R16, R5 ;  /* 0x0000000510057221 */ /* 0x020fe20000000000 */
[----:B------:R-:W-:Y:S01]  /*11e0*/  FADD R2, R17, R2 ;  /* 0x0000000211027221 */ /* 0x000fe20000000000 */
[----:B------:R-:W-:Y:S01]  /*11f0*/  FADD R11, R20, R11 ;  /* 0x0000000b140b7221 */ /* 0x000fe20000000000 */
[----:B------:R-:W-:-:S09]  /*1200*/  FADD R10, R21, R10 ;  /* 0x0000000a150a7221 */ /* 0x000fd20000000000 */
[----:B------:R-:W-:Y:S05]  /*1210*/  @!P0 BRA `(.L_x_21) ;  /* 0xfffffff400708947 */ /* 0x000fea000383ffff */
[----:B------:R-:W-:Y:S05]  /*1220*/  BRA `(.L_x_8) ;  /* 0x0000000800807947 */ /* 0x000fea0003800000 */
.L_x_10:
[----:B------:R-:W-:Y:S01]  /*1230*/  FSETP.GE.AND P0, PT, |R15|, 105615, PT ;  /* 0x47ce47800f00780b */ /* 0x000fe20003f06200 */
[----:B------:R-:W-:-:S03]  /*1240*/  IMAD.MOV.U32 R23, RZ, RZ, 0x3f800000 ;  /* 0x3f800000ff177424 */ /* 0x000fc600078e00ff */
[----:B------:R-:W-:Y:S02]  /*1250*/  FSETP.EQ.OR P2, PT, |R15|, +INF , !P0 ;  /* 0x7f8000000f00780b */ /* 0x000fe40004742600 */
[----:B------:R-:W-:Y:S02]  /*1260*/  FSEL R22, R17, R22, !P0 ;  /* 0x0000001611167208 */ /* 0x000fe40004000000 */
[----:B------:R-:W-:-:S09]  /*1270*/  SEL R24, R3, RZ, !P0 ;  /* 0x000000ff03187207 */ /* 0x000fd20004000000 */
.L_x_32:
[----:B------:R-:W-:Y:S01]  /*1280*/  BSSY.RECONVERGENT B0, `(.L_x_22) ;  /* 0x0000026000007945 */ /* 0x000fe20003800200 */
[----:B------:R-:W-:Y:S01]  /*1290*/  MOV R0, R24 ;  /* 0x0000001800007202 */ /* 0x000fe20000000f00 */
[----:B------:R-:W-:Y:S02]  /*12a0*/  IMAD.MOV.U32 R3, RZ, RZ, R22 ;  /* 0x000000ffff037224 */ /* 0x000fe400078e0016 */
[----:B------:R-:W-:Y:S05]  /*12b0*/  @P2 BRA `(.L_x_23) ;  /* 0x0000000000882947 */ /* 0x000fea0003800000 */
[----:B------:R-:W-:Y:S02]  /*12c0*/  HFMA2 R0, -RZ, RZ, 0, 0 ;  /* 0x00000000ff007431 */ /* 0x000fe400000001ff */
[----:B------:R-:W-:Y:S01]  /*12d0*/  IMAD.MOV.U32 R25, RZ, RZ, RZ ;  /* 0x000000ffff197224 */ /* 0x000fe200078e00ff */
[----:B------:R-:W-:-:S06]  /*12e0*/  UMOV UR4, URZ ;  /* 0x000000ff00047c82 */ /* 0x000fcc0008000000 */
.L_x_24:
[----:B0-----:R-:W0:Y:S02]  /*12f0*/  LDC.64 R16, c[0x4][RZ] ;  /* 0x01000000ff107b82 */ /* 0x001e240000000a00 */
[----:B0-----:R-:W-:-:S05]  /*1300*/  IMAD.WIDE.U32 R20, R0, 0x4, R16 ;  /* 0x0000000400147825 */ /* 0x001fca00078e0010 */
[----:B------:R-:W2:Y:S01]  /*1310*/  LDG.E.CONSTANT R17, desc[UR6][R20.64] ;  /* 0x0000000614117981 */ /* 0x000ea2000c1e9900 */
[C---:B------:R-:W-:Y:S02]  /*1320*/  IMAD R3, R0.reuse, 0x4, R1 ;  /* 0x0000000400037824 */ /* 0x040fe400078e0201 */
[----:B------:R-:W-:-:S05]  /*1330*/  VIADD R0, R0, 0x1 ;  /* 0x0000000100007836 */ /* 0x000fca0000000000 */
        /* <DEDUP_REMOVED lines=8> */
[----:B0-----:R-:W2:Y:S01]  /*13c0*/  LDL R3, [R19+0x18] ;  /* 0x0000180013037983 */ /* 0x001ea20000100800 */
[----:B------:R-:W-:Y:S01]  /*13d0*/  UMOV UR4, 0x54442d19 ;  /* 0x54442d1900047882 */ /* 0x000fe20000000000 */
[----:B------:R-:W-:Y:S01]  /*13e0*/  UMOV UR5, 0x3bf921fb ;  /* 0x3bf921fb00057882 */ /* 0x000fe20000000000 */
[----:B------:R-:W-:-:S02]  /*13f0*/  ISETP.GE.AND P1, PT, R15, RZ, PT ;  /* 0x000000ff0f00720c */ /* 0x000fc40003f26270 */
[C-C-:B--2---:R-:W-:Y:S02]  /*1400*/  SHF.L.W.U32.HI R26, R0.reuse, 0x2, R3.reuse ;  /* 0x00000002001a7819 */ /* 0x144fe40000010e03 */
[----:B------:R-:W-:Y:S02]  /*1410*/  SHF.L.U32 R0, R0, 0x2, RZ ;  /* 0x0000000200007819 */ /* 0x000fe400000006ff */
[----:B------:R-:W-:Y:S02]  /*1420*/  SHF.R.S32.HI R17, RZ, 0x1f, R26 ;  /* 0x0000001fff117819 */ /* 0x000fe4000001141a */
[----:B------:R-:W-:Y:S02]  /*1430*/  SHF.R.U32.HI R3, RZ, 0x1e, R3 ;  /* 0x0000001eff037819 */ /* 0x000fe40000011603 */
[C---:B------:R-:W-:Y:S02]  /*1440*/  LOP3.LUT R16, R17.reuse, R0, RZ, 0x3c, !PT ;  /* 0x0000000011107212 */ /* 0x040fe400078e3cff */
[----:B------:R-:W-:-:S02]  /*1450*/  LOP3.LUT R17, R17, R26, RZ, 0x3c, !PT ;  /* 0x0000001a11117212 */ /* 0x000fc400078e3cff */
[----:B------:R-:W-:-:S04]  /*1460*/  LOP3.LUT R0, R26, R15, RZ, 0x3c, !PT ;  /* 0x0000000f1a007212 */ /* 0x000fc800078e3cff */
[----:B------:R-:W0:Y:S01]  /*1470*/  I2F.F64.S64 R16, R16 ;  /* 0x0000001000107312 */ /* 0x000e220000301c00 */
[----:B------:R-:W-:Y:S02]  /*1480*/  ISETP.GE.AND P0, PT, R0, RZ, PT ;  /* 0x000000ff0000720c */ /* 0x000fe40003f06270 */
[----:B------:R-:W-:-:S05]  /*1490*/  LEA.HI R0, R26, R3, RZ, 0x1 ;  /* 0x000000031a007211 */ /* 0x000fca00078f08ff */
[----:B------:R-:W-:Y:S01]  /*14a0*/  @!P1 IMAD.MOV R0, RZ, RZ, -R0 ;  /* 0x000000ffff009224 */ /* 0x000fe200078e0a00 */
[----:B0-----:R-:W-:-:S10]  /*14b0*/  DMUL R20, R16, UR4 ;  /* 0x0000000410147c28 */ /* 0x001fd40008000000 */
[----:B------:R-:W0:Y:S02]  /*14c0*/  F2F.F32.F64 R20, R20 ;  /* 0x0000001400147310 */ /* 0x000e240000301000 */
[----:B01----:R-:W-:-:S07]  /*14d0*/  FSEL R3, -R20, R20, !P0 ;  /* 0x0000001414037208 */ /* 0x003fce0004000100 */
.L_x_23:
[----:B------:R-:W-:Y:S05]  /*14e0*/  BSYNC.RECONVERGENT B0 ;  /* 0x0000000000007941 */ /* 0x000fea0003800200 */
.L_x_22:
[----:B------:R-:W-:Y:S02]  /*14f0*/  IMAD.MOV.U32 R27, RZ, RZ, 0x37cbac00 ;  /* 0x37cbac00ff1b7424 */ /* 0x000fe400078e00ff */
[----:B------:R-:W-:Y:S01]  /*1500*/  FMUL R16, R3, R3 ;  /* 0x0000000303107220 */ /* 0x000fe20000400000 */
[C---:B------:R-:W-:Y:S01]  /*1510*/  LOP3.LUT R20, R0.reuse, 0x1, RZ, 0xc0, !PT ;  /* 0x0000000100147812 */ /* 0x040fe200078ec0ff */
[----:B------:R-:W-:Y:S01]  /*1520*/  VIADD R0, R0, 0x1 ;  /* 0x0000000100007836 */ /* 0x000fe20000000000 */
[----:B------:R-:W-:Y:S01]  /*1530*/  MOV R26, 0x3c0885e4 ;  /* 0x3c0885e4001a7802 */ /* 0x000fe20000000f00 */
[----:B------:R-:W-:Y:S01]  /*1540*/  FFMA R17, R16, R27, -0.0013887860113754868507 ;  /* 0xbab607ed10117423 */ /* 0x000fe2000000001b */
[----:B------:R-:W-:Y:S01]  /*1550*/  ISETP.NE.U32.AND P0, PT, R20, 0x1, PT ;  /* 0x000000011400780c */ /* 0x000fe20003f05070 */
[----:B------:R-:W-:Y:S01]  /*1560*/  IMAD.MOV.U32 R25, RZ, RZ, 0x3e2aaaa8 ;  /* 0x3e2aaaa8ff197424 */ /* 0x000fe200078e00ff */
[----:B------:R-:W-:Y:S01]  /*1570*/  LOP3.LUT P1, RZ, R0, 0x2, RZ, 0xc0, !PT ;  /* 0x0000000200ff7812 */ /* 0x000fe2000782c0ff */
[----:B------:R-:W-:Y:S01]  /*1580*/  BSSY.RECONVERGENT B0, `(.L_x_25) ;  /* 0x0000030000007945 */ /* 0x000fe20003800200 */
[----:B------:R-:W-:-:S02]  /*1590*/  FSEL R17, R17, -0.00019574658654164522886, P0 ;  /* 0xb94d415311117808 */ /* 0x000fc40000000000 */
[----:B------:R-:W-:Y:S02]  /*15a0*/  FSEL R21, R26, 0.041666727513074874878, !P0 ;  /* 0x3d2aaabb1a157808 */ /* 0x000fe40004000000 */
[----:B------:R-:W-:Y:S02]  /*15b0*/  FSEL R0, R3, 1, !P0 ;  /* 0x3f80000003007808 */ /* 0x000fe40004000000 */
[----:B------:R-:W-:Y:S01]  /*15c0*/  FSEL R20, -R25, -0.4999999701976776123, !P0 ;  /* 0xbeffffff19147808 */ /* 0x000fe20004000100 */
[C---:B------:R-:W-:Y:S01]  /*15d0*/  FFMA R17, R16.reuse, R17, R21 ;  /* 0x0000001110117223 */ /* 0x040fe20000000015 */
[----:B------:R-:W-:Y:S01]  /*15e0*/  MOV R30, R24 ;  /* 0x00000018001e7202 */ /* 0x000fe20000000f00 */
[C---:B------:R-:W-:Y:S02]  /*15f0*/  FFMA R3, R16.reuse, R0, RZ ;  /* 0x0000000010037223 */ /* 0x040fe400000000ff */
[----:B------:R-:W-:-:S04]  /*1600*/  FFMA R17, R16, R17, R20 ;  /* 0x0000001110117223 */ /* 0x000fc80000000014 */
[----:B------:R-:W-:Y:S01]  /*1610*/  FFMA R3, R3, R17, R0 ;  /* 0x0000001103037223 */ /* 0x000fe20000000000 */
[----:B------:R-:W-:-:S03]  /*1620*/  IMAD.MOV.U32 R0, RZ, RZ, R22 ;  /* 0x000000ffff007224 */ /* 0x000fc600078e0016 */
[----:B------:R-:W-:-:S04]  /*1630*/  @P1 FADD R3, RZ, -R3 ;  /* 0x80000003ff031221 */ /* 0x000fc80000000000 */
[----:B------:R-:W-:Y:S01]  /*1640*/  FFMA R28, R3, R23, R6 ;  /* 0x00000017031c7223 */ /* 0x000fe20000000006 */
[----:B------:R-:W-:Y:S06]  /*1650*/  @P2 BRA `(.L_x_26) ;  /* 0x0000000000882947 */ /* 0x000fec0003800000 */
[----:B------:R-:W-:Y:S02]  /*1660*/  HFMA2 R0, -RZ, RZ, 0, 0 ;  /* 0x00000000ff007431 */ /* 0x000fe400000001ff */
[----:B------:R-:W-:Y:S01]  /*1670*/  IMAD.MOV.U32 R29, RZ, RZ, RZ ;  /* 0x000000ffff1d7224 */ /* 0x000fe200078e00ff */
[----:B------:R-:W-:-:S06]  /*1680*/  UMOV UR4, URZ ;  /* 0x000000ff00047c82 */ /* 0x000fcc0008000000 */
.L_x_27:
        /* <DEDUP_REMOVED lines=23> */
[C---:B------:R-:W-:Y:S02]  /*1800*/  LOP3.LUT R0, R30.reuse, R15, RZ, 0x3c, !PT ;  /* 0x0000000f1e007212 */ /* 0x040fe400078e3cff */
[----:B------:R-:W-:Y:S02]  /*1810*/  LEA.HI R30, R30, R3, RZ, 0x1 ;  /* 0x000000031e1e7211 */ /* 0x000fe400078f08ff */
[----:B------:R-:W0:Y:S01]  /*1820*/  I2F.F64.S64 R16, R16 ;  /* 0x0000001000107312 */ /* 0x000e220000301c00 */
[----:B------:R-:W-:Y:S02]  /*1830*/  ISETP.GE.AND P0, PT, R0, RZ, PT ;  /* 0x000000ff0000720c */ /* 0x000fe40003f06270 */
[----:B------:R-:W-:Y:S01]  /*1840*/  @!P1 IMAD.MOV R30, RZ, RZ, -R30 ;  /* 0x000000ffff1e9224 */ /* 0x000fe200078e0a1e */
[----:B0-----:R-:W-:-:S10]  /*1850*/  DMUL R20, R16, UR4 ;  /* 0x0000000410147c28 */ /* 0x001fd40008000000 */
[----:B------:R-:W0:Y:S02]  /*1860*/  F2F.F32.F64 R20, R20 ;  /* 0x0000001400147310 */ /* 0x000e240000301000 */
[----:B01----:R-:W-:-:S07]  /*1870*/  FSEL R0, -R20, R20, !P0 ;  /* 0x0000001414007208 */ /* 0x003fce0004000100 */
.L_x_26:
[----:B------:R-:W-:Y:S05]  /*1880*/  BSYNC.RECONVERGENT B0 ;  /* 0x0000000000007941 */ /* 0x000fea0003800200 */
.L_x_25:
[----:B------:R-:W0:Y:S01]  /*1890*/  MUFU.RCP R17, R4 ;  /* 0x0000000400117308 */ /* 0x000e220000001000 */
[----:B------:R-:W-:Y:S01]  /*18a0*/  LOP3.LUT R16, R30, 0x1, RZ, 0xc0, !PT ;  /* 0x000000011e107812 */ /* 0x000fe200078ec0ff */
[----:B------:R-:W-:Y:S01]  /*18b0*/  FMUL R3, R0, R0 ;  /* 0x0000000000037220 */ /* 0x000fe20000400000 */
[----:B------:R-:W-:Y:S01]  /*18c0*/  FADD R21, R28, 0.5 ;  /* 0x3f0000001c157421 */ /* 0x000fe20000000000 */
[----:B------:R-:W-:Y:S01]  /*18d0*/  LOP3.LUT P1, RZ, R30, 0x2, RZ, 0xc0, !PT ;  /* 0x000000021eff7812 */ /* 0x000fe2000782c0ff */
[----:B------:R-:W-:Y:S01]  /*18e0*/  BSSY.RECONVERGENT B3, `(.L_x_28) ;  /* 0x0000019000037945 */ /* 0x000fe20003800200 */
[----:B------:R-:W-:Y:S01]  /*18f0*/  ISETP.NE.U32.AND P0, PT, R16, 0x1, PT ;  /* 0x000000011000780c */ /* 0x000fe20003f05070 */
[----:B------:R-:W-:-:S03]  /*1900*/  FFMA R27, R3, R27, -0.0013887860113754868507 ;  /* 0xbab607ed031b7423 */ /* 0x000fc6000000001b */
[----:B------:R-:W-:Y:S02]  /*1910*/  FSEL R26, R26, 0.041666727513074874878, P0 ;  /* 0x3d2aaabb1a1a7808 */ /* 0x000fe40000000000 */
[----:B------:R-:W-:Y:S02]  /*1920*/  FSEL R16, R27, -0.00019574658654164522886, !P0 ;  /* 0xb94d41531b107808 */ /* 0x000fe40004000000 */
[----:B------:R-:W-:Y:S02]  /*1930*/  FSEL R20, -R25, -0.4999999701976776123, P0 ;  /* 0xbeffffff19147808 */ /* 0x000fe40000000100 */
[----:B------:R-:W-:Y:S01]  /*1940*/  FSEL R0, R0, 1, P0 ;  /* 0x3f80000000007808 */ /* 0x000fe20000000000 */
[C---:B------:R-:W-:Y:S01]  /*1950*/  FFMA R26, R3.reuse, R16, R26 ;  /* 0x00000010031a7223 */ /* 0x040fe2000000001a */
[----:B------:R-:W1:Y:S01]  /*1960*/  FCHK P0, R21, R4 ;  /* 0x0000000415007302 */ /* 0x000e620000000000 */
[----:B0-----:R-:W-:Y:S02]  /*1970*/  FFMA R32, -R4, R17, 1 ;  /* 0x3f80000004207423 */ /* 0x001fe40000000111 */
[C---:B------:R-:W-:Y:S01]  /*1980*/  FFMA R20, R3.reuse, R26, R20 ;  /* 0x0000001a03147223 */ /* 0x040fe20000000014 */
[----:B------:R-:W-:Y:S01]  /*1990*/  FFMA R3, R3, R0, RZ ;  /* 0x0000000003037223 */ /* 0x000fe200000000ff */
[----:B------:R-:W-:-:S03]  /*19a0*/  FFMA R16, R17, R32, R17 ;  /* 0x0000002011107223 */ /* 0x000fc60000000011 */
[----:B------:R-:W-:Y:S01]  /*19b0*/  FFMA R0, R3, R20, R0 ;  /* 0x0000001403007223 */ /* 0x000fe20000000000 */
[----:B------:R-:W-:-:S03]  /*19c0*/  FFMA R17, R16, R21, RZ ;  /* 0x0000001510117223 */ /* 0x000fc600000000ff */
[----:B------:R-:W-:Y:S01]  /*19d0*/  @P1 FADD R0, RZ, -R0 ;  /* 0x80000000ff001221 */ /* 0x000fe20000000000 */
[----:B------:R-:W-:-:S03]  /*19e0*/  FFMA R3, -R4, R17, R21 ;  /* 0x0000001104037223 */ /* 0x000fc60000000115 */
[----:B------:R-:W-:Y:S01]  /*19f0*/  FFMA R25, R0, R23, R7 ;  /* 0x0000001700197223 */ /* 0x000fe20000000007 */
[----:B------:R-:W-:Y:S01]  /*1a00*/  FFMA R16, R16, R3, R17 ;  /* 0x0000000310107223 */ /* 0x000fe20000000011 */
[----:B-1----:R-:W-:Y:S06]  /*1a10*/  @!P0 BRA `(.L_x_29) ;  /* 0x0000000000148947 */ /* 0x002fec0003800000 */
[----:B------:R-:W-:Y:S01]  /*1a20*/  IMAD.MOV.U32 R0, RZ, RZ, R21 ;  /* 0x000000ffff007224 */ /* 0x000fe200078e0015 */
[----:B------:R-:W-:Y:S02]  /*1a30*/  MOV R3, R4 ;  /* 0x0000000400037202 */ /* 0x000fe40000000f00 */
[----:B------:R-:W-:-:S07]  /*1a40*/  MOV R20, 0x1a60 ;  /* 0x00001a6000147802 */ /* 0x000fce0000000f00 */
[----:B------:R-:W-:Y:S05]  /*1a50*/  CALL.REL.NOINC `($__internal_0_$__cuda_sm3x_div_rn_noftz_f32_slowpath) ;  /* 0x0000000400c07944 */ /* 0x000fea0003c00000 */
[----:B------:R-:W-:-:S07]  /*1a60*/  IMAD.MOV.U32 R16, RZ, RZ, R17 ;  /* 0x000000ffff107224 */ /* 0x000fce00078e0011 */
.L_x_29:
[----:B------:R-:W-:Y:S05]  /*1a70*/  BSYNC.RECONVERGENT B3 ;  /* 0x0000000000037941 */ /* 0x000fea0003800200 */
.L_x_28:
        /* <DEDUP_REMOVED lines=11> */
[----:B------:R-:W-:Y:S02]  /*1b30*/  MOV R3, R13 ;  /* 0x0000000d00037202 */ /* 0x000fe40000000f00 */
[----:B------:R-:W-:-:S07]  /*1b40*/  MOV R20, 0x1b60 ;  /* 0x00001b6000147802 */ /* 0x000fce0000000f00 */
[----:B------:R-:W-:Y:S05]  /*1b50*/  CALL.REL.NOINC `($__internal_0_$__cuda_sm3x_div_rn_noftz_f32_slowpath) ;  /* 0x0000000400807944 */ /* 0x000fea0003c00000 */
.L_x_31:
[----:B------:R-:W-:Y:S05]  /*1b60*/  BSYNC.RECONVERGENT B3 ;  /* 0x0000000000037941 */ /* 0x000fea0003800200 */
.L_x_30:
        /* <DEDUP_REMOVED lines=12> */
.L_x_8:
[----:B------:R-:W-:Y:S05]  /*1c30*/  BSYNC.RECONVERGENT B2 ;  /* 0x0000000000027941 */ /* 0x000fea0003800200 */
.L_x_7:
[----:B------:R-:W0:Y:S01]  /*1c40*/  LDCU UR4, c[0x0][0x3ac] ;  /* 0x00007580ff0477ac */ /* 0x000e220008000800 */
[----:B------:R-:W-:-:S05]  /*1c50*/  VIADD R14, R14, 0x1 ;  /* 0x000000010e0e7836 */ /* 0x000fca0000000000 */
[----:B0-----:R-:W-:-:S13]  /*1c60*/  ISETP.NE.AND P0, PT, R14, UR4, PT ;  /* 0x000000040e007c0c */ /* 0x001fda000bf05270 */
[----:B------:R-:W-:Y:S05]  /*1c70*/  @P0 BRA `(.L_x_33) ;  /* 0xffffffe8003c0947 */ /* 0x000fea000383ffff */
.L_x_6:
[----:B------:R-:W-:Y:S01]  /*1c80*/  FSETP.GT.AND P0, PT, R12, RZ, PT ;  /* 0x000000ff0c00720b */ /* 0x000fe20003f04000 */
[----:B------:R-:W-:-:S12]  /*1c90*/  BSSY.RECONVERGENT B2, `(.L_x_34) ;  /* 0x000003e000027945 */ /* 0x000fd80003800200 */
[----:B------:R-:W-:Y:S05]  /*1ca0*/  @!P0 BRA `(.L_x_35) ;  /* 0x0000000000f08947 */ /* 0x000fea0003800000 */
[----:B------:R-:W0:Y:S01]  /*1cb0*/  MUFU.RCP R3, R12 ;  /* 0x0000000c00037308 */ /* 0x000e220000001000 */
[----:B------:R-:W-:Y:S07]  /*1cc0*/  BSSY.RECONVERGENT B3, `(.L_x_36) ;  /* 0x000000c000037945 */ /* 0x000fee0003800200 */
[----:B------:R-:W1:Y:S01]  /*1cd0*/  FCHK P0, R5, R12 ;  /* 0x0000000c05007302 */ /* 0x000e620000000000 */
[----:B0-----:R-:W-:-:S04]  /*1ce0*/  FFMA R0, R3, -R12, 1 ;  /* 0x3f80000003007423 */ /* 0x001fc8000000080c */
[----:B------:R-:W-:-:S04]  /*1cf0*/  FFMA R0, R3, R0, R3 ;  /* 0x0000000003007223 */ /* 0x000fc80000000003 */
[----:B------:R-:W-:-:S04]  /*1d00*/  FFMA R4, R0, R5, RZ ;  /* 0x0000000500047223 */ /* 0x000fc800000000ff */
[----:B------:R-:W-:-:S04]  /*1d10*/  FFMA R3, R4, -R12, R5 ;  /* 0x8000000c04037223 */ /* 0x000fc80000000005 */
[----:B------:R-:W-:Y:S01]  /*1d20*/  FFMA R17, R0, R3, R4 ;  /* 0x0000000300117223 */ /* 0x000fe20000000004 */
[----:B-1----:R-:W-:Y:S06]  /*1d30*/  @!P0 BRA `(.L_x_37) ;  /* 0x0000000000108947 */ /* 0x002fec0003800000 */
[----:B------:R-:W-:Y:S01]  /*1d40*/  MOV R0, R5 ;  /* 0x0000000500007202 */ /* 0x000fe20000000f00 */
[----:B------:R-:W-:Y:S01]  /*1d50*/  IMAD.MOV.U32 R3, RZ, RZ, R12 ;  /* 0x000000ffff037224 */ /* 0x000fe200078e000c */
[----:B------:R-:W-:-:S07]  /*1d60*/  MOV R20, 0x1d80 ;  /* 0x00001d8000147802 */ /* 0x000fce0000000f00 */
[----:B------:R-:W-:Y:S05]  /*1d70*/  CALL.REL.NOINC `($__internal_0_$__cuda_sm3x_div_rn_noftz_f32_slowpath) ;  /* 0x0000000000f87944 */ /* 0x000fea0003c00000 */
.L_x_37:
[----:B------:R-:W-:Y:S05]  /*1d80*/  BSYNC.RECONVERGENT B3 ;  /* 0x0000000000037941 */ /* 0x000fea0003800200 */
.L_x_36:
[----:B------:R-:W0:Y:S01]  /*1d90*/  MUFU.RCP R3, R12 ;  /* 0x0000000c00037308 */ /* 0x000e220000001000 */
[----:B------:R-:W-:Y:S01]  /*1da0*/  BSSY.RECONVERGENT B3, `(.L_x_38) ;  /* 0x000000d000037945 */ /* 0x000fe20003800200 */
[----:B------:R-:W-:-:S06]  /*1db0*/  IMAD.MOV.U32 R5, RZ, RZ, R17 ;  /* 0x000000ffff057224 */ /* 0x000fcc00078e0011 */
        /* <DEDUP_REMOVED lines=11> */
.L_x_39:
[----:B------:R-:W-:Y:S05]  /*1e70*/  BSYNC.RECONVERGENT B3 ;  /* 0x0000000000037941 */ /* 0x000fea0003800200 */
.L_x_38:
        /* <DEDUP_REMOVED lines=14> */
.L_x_41:
[----:B------:R-:W-:Y:S05]  /*1f60*/  BSYNC.RECONVERGENT B3 ;  /* 0x0000000000037941 */ /* 0x000fea0003800200 */
.L_x_40:
        /* <DEDUP_REMOVED lines=14> */
.L_x_43:
[----:B------:R-:W-:Y:S05]  /*2050*/  BSYNC.RECONVERGENT B3 ;  /* 0x0000000000037941 */ /* 0x000fea0003800200 */
.L_x_42:
[----:B------:R-:W-:-:S07]  /*2060*/  IMAD.MOV.U32 R10, RZ, RZ, R17 ;  /* 0x000000ffff0a7224 */ /* 0x000fce00078e0011 */
.L_x_35:
[----:B------:R-:W-:Y:S05]  /*2070*/  BSYNC.RECONVERGENT B2 ;  /* 0x0000000000027941 */ /* 0x000fea0003800200 */
.L_x_34:
[----:B------:R-:W0:Y:S02]  /*2080*/  LDC.64 R6, c[0x0][0x398] ;  /* 0x0000e600ff067b82 */ /* 0x000e240000000a00 */
[----:B0-----:R-:W-:-:S05]  /*2090*/  IMAD.WIDE R6, R9, 0x4, R6 ;  /* 0x0000000409067825 */ /* 0x001fca00078e0206 */
[----:B------:R-:W-:Y:S04]  /*20a0*/  STG.E desc[UR6][R6.64], R5 ;  /* 0x0000000506007986 */ /* 0x000fe8000c101906 */
[----:B------:R-:W-:Y:S04]  /*20b0*/  STG.E desc[UR6][R6.64+0x4], R2 ;  /* 0x0000040206007986 */ /* 0x000fe8000c101906 */
[----:B------:R-:W-:Y:S04]  /*20c0*/  STG.E desc[UR6][R6.64+0x8], R11 ;  /* 0x0000080b06007986 */ /* 0x000fe8000c101906 */
[----:B------:R-:W-:Y:S01]  /*20d0*/  STG.E desc[UR6][R6.64+0xc], R10 ;  /* 0x00000c0a06007986 */ /* 0x000fe2000c101906 */
[----:B------:R-:W-:Y:S05]  /*20e0*/  EXIT ;  /* 0x000000000000794d */ /* 0x000fea0003800000 */
.L_x_5:
[----:B------:R-:W0:Y:S02]  /*20f0*/  LDC.64 R2, c[0x0][0x398] ;  /* 0x0000e600ff027b82 */ /* 0x000e240000000a00 */
[----:B0-----:R-:W-:-:S05]  /*2100*/  IMAD.WIDE R2, R9, 0x4, R2 ;  /* 0x0000000409027825 */ /* 0x001fca00078e0202 */
[----:B-----5:R-:W-:Y:S04]  /*2110*/  STG.E desc[UR6][R2.64], R10 ;  /* 0x0000000a02007986 */ /* 0x020fe8000c101906 */
[----:B------:R-:W-:Y:S04]  /*2120*/  STG.E desc[UR6][R2.64+0x4], R11 ;  /* 0x0000040b02007986 */ /* 0x000fe8000c101906 */
[----:B------:R-:W-:Y:S04]  /*2130*/  STG.E desc[UR6][R2.64+0x8], R12 ;  /* 0x0000080c02007986 */ /* 0x000fe8000c101906 */
[----:B------:R-:W-:Y:S01]  /*2140*/  STG.E desc[UR6][R2.64+0xc], R13 ;  /* 0x00000c0d02007986 */ /* 0x000fe2000c101906 */
[----:B------:R-:W-:Y:S05]  /*2150*/  EXIT ;  /* 0x000000000000794d */ /* 0x000fea0003800000 */
        .weak           $__internal_0_$__cuda_sm3x_div_rn_noftz_f32_slowpath
        .type           $__internal_0_$__cuda_sm3x_div_rn_noftz_f32_slowpath,@function
        .size           $__internal_0_$__cuda_sm3x_div_rn_noftz_f32_slowpath,(.L_x_56 - $__internal_0_$__cuda_sm3x_div_rn_noftz_f32_slowpath)
$__internal_0_$__cuda_sm3x_div_rn_noftz_f32_slowpath:
[----:B------:R-:W-:Y:S01]  /*2160*/  SHF.R.U32.HI R17, RZ, 0x17, R3 ;  /* 0x00000017ff117819 */ /* 0x000fe20000011603 */
[----:B------:R-:W-:Y:S01]  /*2170*/  BSSY.RECONVERGENT B0, `(.L_x_44) ;  /* 0x0000062000007945 */ /* 0x000fe20003800200 */
[----:B------:R-:W-:Y:S02]  /*2180*/  SHF.R.U32.HI R26, RZ, 0x17, R0 ;  /* 0x00000017ff1a7819 */ /* 0x000fe40000011600 */
[----:B------:R-:W-:Y:S02]  /*2190*/  LOP3.LUT R17, R17, 0xff, RZ, 0xc0, !PT ;  /* 0x000000ff11117812 */ /* 0x000fe400078ec0ff */
[----:B------:R-:W-:Y:S02]  /*21a0*/  LOP3.LUT R26, R26, 0xff, RZ, 0xc0, !PT ;  /* 0x000000ff1a1a7812 */ /* 0x000fe400078ec0ff */
[----:B------:R-:W-:-:S03]  /*21b0*/  IADD3 R27, PT, PT, R17, -0x1, RZ ;  /* 0xffffffff111b7810 */ /* 0x000fc60007ffe0ff */
[----:B------:R-:W-:Y:S01]  /*21c0*/  VIADD R28, R26, 0xffffffff ;  /* 0xffffffff1a1c7836 */ /* 0x000fe20000000000 */
[----:B------:R-:W-:-:S04]  /*21d0*/  ISETP.GT.U32.AND P0, PT, R27, 0xfd, PT ;  /* 0x000000fd1b00780c */ /* 0x000fc80003f04070 */
[----:B------:R-:W-:-:S13]  /*21e0*/  ISETP.GT.U32.OR P0, PT, R28, 0xfd, P0 ;  /* 0x000000fd1c00780c */ /* 0x000fda0000704470 */
[----:B------:R-:W-:Y:S01]  /*21f0*/  @!P0 IMAD.MOV.U32 R21, RZ, RZ, RZ ;  /* 0x000000ffff158224 */ /* 0x000fe200078e00ff */
[----:B------:R-:W-:Y:S06]  /*2200*/  @!P0 BRA `(.L_x_45) ;  /* 0x00000000005c8947 */ /* 0x000fec0003800000 */
[----:B------:R-:W-:Y:S02]  /*2210*/  FSETP.GTU.FTZ.AND P0, PT, |R0|, +INF , PT ;  /* 0x7f8000000000780b */ /* 0x000fe40003f1c200 */
[----:B------:R-:W-:-:S04]  /*2220*/  FSETP.GTU.FTZ.AND P1, PT, |R3|, +INF , PT ;  /* 0x7f8000000300780b */ /* 0x000fc80003f3c200 */
[----:B------:R-:W-:-:S13]  /*2230*/  PLOP3.LUT P0, PT, P0, P1, PT, 0xf8, 0x8f ;  /* 0x00000000008f781c */ /* 0x000fda0000703f70 */
[----:B------:R-:W-:Y:S05]  /*2240*/  @P0 BRA `(.L_x_46) ;  /* 0x00000004004c0947 */ /* 0x000fea0003800000 */
[----:B------:R-:W-:-:S13]  /*2250*/  LOP3.LUT P0, RZ, R3, 0x7fffffff, R0, 0xc8, !PT ;  /* 0x7fffffff03ff7812 */ /* 0x000fda000780c800 */
[----:B------:R-:W-:Y:S05]  /*2260*/  @!P0 BRA `(.L_x_47) ;  /* 0x00000004003c8947 */ /* 0x000fea0003800000 */
[C---:B------:R-:W-:Y:S02]  /*2270*/  FSETP.NEU.FTZ.AND P3, PT, |R0|.reuse, +INF , PT ;  /* 0x7f8000000000780b */ /* 0x040fe40003f7d200 */
[----:B------:R-:W-:Y:S02]  /*2280*/  FSETP.NEU.FTZ.AND P1, PT, |R3|, +INF , PT ;  /* 0x7f8000000300780b */ /* 0x000fe40003f3d200 */
[----:B------:R-:W-:-:S11]  /*2290*/  FSETP.NEU.FTZ.AND P0, PT, |R0|, +INF , PT ;  /* 0x7f8000000000780b */ /* 0x000fd60003f1d200 */
[----:B------:R-:W-:Y:S05]  /*22a0*/  @!P1 BRA !P3, `(.L_x_47) ;  /* 0x00000004002c9947 */ /* 0x000fea0005800000 */
[----:B------:R-:W-:-:S04]  /*22b0*/  LOP3.LUT P3, RZ, R0, 0x7fffffff, RZ, 0xc0, !PT ;  /* 0x7fffffff00ff7812 */ /* 0x000fc8000786c0ff */
[----:B------:R-:W-:-:S13]  /*22c0*/  PLOP3.LUT P1, PT, P1, P3, PT, 0x2f, 0xf2 ;  /* 0x0000000000f2781c */ /* 0x000fda0000f26577 */
[----:B------:R-:W-:Y:S05]  /*22d0*/  @P1 BRA `(.L_x_48) ;  /* 0x0000000400181947 */ /* 0x000fea0003800000 */
[----:B------:R-:W-:-:S04]  /*22e0*/  LOP3.LUT P1, RZ, R3, 0x7fffffff, RZ, 0xc0, !PT ;  /* 0x7fffffff03ff7812 */ /* 0x000fc8000782c0ff */
[----:B------:R-:W-:-:S13]  /*22f0*/  PLOP3.LUT P0, PT, P0, P1, PT, 0x2f, 0xf2 ;  /* 0x0000000000f2781c */ /* 0x000fda0000702577 */
[----:B------:R-:W-:Y:S05]  /*2300*/  @P0 BRA `(.L_x_49) ;  /* 0x0000000400000947 */ /* 0x000fea0003800000 */
[----:B------:R-:W-:Y:S02]  /*2310*/  ISETP.GE.AND P0, PT, R28, RZ, PT ;  /* 0x000000ff1c00720c */ /* 0x000fe40003f06270 */
[----:B------:R-:W-:-:S11]  /*2320*/  ISETP.GE.AND P1, PT, R27, RZ, PT ;  /* 0x000000ff1b00720c */ /* 0x000fd60003f26270 */
[----:B------:R-:W-:Y:S01]  /*2330*/  @P0 MOV R21, RZ ;  /* 0x000000ff00150202 */ /* 0x000fe20000000f00 */
[----:B------:R-:W-:Y:S02]  /*2340*/  @!P0 IMAD.MOV.U32 R21, RZ, RZ, -0x40 ;  /* 0xffffffc0ff158424 */ /* 0x000fe400078e00ff */
[----:B------:R-:W-:Y:S01]  /*2350*/  @!P0 FFMA R0, R0, 1.84467440737095516160e+19, RZ ;  /* 0x5f80000000008823 */ /* 0x000fe200000000ff */
[----:B------:R-:W-:Y:S01]  /*2360*/  @!P1 FFMA R3, R3, 1.84467440737095516160e+19, RZ ;  /* 0x5f80000003039823 */ /* 0x000fe200000000ff */
[----:B------:R-:W-:-:S07]  /*2370*/  @!P1 VIADD R21, R21, 0x40 ;  /* 0x0000004015159836 */ /* 0x000fce0000000000 */
.L_x_45:
[----:B------:R-:W-:Y:S01]  /*2380*/  LEA R28, R17, 0xc0800000, 0x17 ;  /* 0xc0800000111c7811 */ /* 0x000fe200078eb8ff */
[----:B------:R-:W-:Y:S01]  /*2390*/  VIADD R26, R26, 0xffffff81 ;  /* 0xffffff811a1a7836 */ /* 0x000fe20000000000 */
[----:B------:R-:W-:Y:S02]  /*23a0*/  BSSY.RECONVERGENT B1, `(.L_x_50) ;  /* 0x0000035000017945 */ /* 0x000fe40003800200 */
[----:B------:R-:W-:Y:S01]  /*23b0*/  IADD3 R31, PT, PT, -R28, R3, RZ ;  /* 0x000000031c1f7210 */ /* 0x000fe20007ffe1ff */
[C---:B------:R-:W-:Y:S01]  /*23c0*/  IMAD R0, R26.reuse, -0x800000, R0 ;  /* 0xff8000001a007824 */ /* 0x040fe200078e0200 */
[----:B------:R-:W-:Y:S02]  /*23d0*/  IADD3 R26, PT, PT, R26, 0x7f, -R17 ;  /* 0x0000007f1a1a7810 */ /* 0x000fe40007ffe811 */
[----:B------:R-:W0:Y:S01]  /*23e0*/  MUFU.RCP R3, R31 ;  /* 0x0000001f00037308 */ /* 0x000e220000001000 */
[----:B------:R-:W-:Y:S01]  /*23f0*/  FADD.FTZ R27, -R31, -RZ ;  /* 0x800000ff1f1b7221 */ /* 0x000fe20000010100 */
[----:B------:R-:W-:-:S03]  /*2400*/  IADD3 R21, PT, PT, R26, R21, RZ ;  /* 0x000000151a157210 */ /* 0x000fc60007ffe0ff */
[----:B0-----:R-:W-:-:S04]  /*2410*/  FFMA R28, R3, R27, 1 ;  /* 0x3f800000031c7423 */ /* 0x001fc8000000001b */
[----:B------:R-:W-:-:S04]  /*2420*/  FFMA R3, R3, R28, R3 ;  /* 0x0000001c03037223 */ /* 0x000fc80000000003 */
[----:B------:R-:W-:-:S04]  /*2430*/  FFMA R28, R0, R3, RZ ;  /* 0x00000003001c7223 */ /* 0x000fc800000000ff */
[----:B------:R-:W-:-:S04]  /*2440*/  FFMA R30, R27, R28, R0 ;  /* 0x0000001c1b1e7223 */ /* 0x000fc80000000000 */
[----:B------:R-:W-:-:S04]  /*2450*/  FFMA R30, R3, R30, R28 ;  /* 0x0000001e031e7223 */ /* 0x000fc8000000001c */
[----:B------:R-:W-:-:S04]  /*2460*/  FFMA R27, R27, R30, R0 ;  /* 0x0000001e1b1b7223 */ /* 0x000fc80000000000 */
[----:B------:R-:W-:-:S05]  /*2470*/  FFMA R0, R3, R27, R30 ;  /* 0x0000001b03007223 */ /* 0x000fca000000001e */
[----:B------:R-:W-:-:S04]  /*2480*/  SHF.R.U32.HI R17, RZ, 0x17, R0 ;  /* 0x00000017ff117819 */ /* 0x000fc80000011600 */
[----:B------:R-:W-:-:S05]  /*2490*/  LOP3.LUT R26, R17, 0xff, RZ, 0xc0, !PT ;  /* 0x000000ff111a7812 */ /* 0x000fca00078ec0ff */
[----:B------:R-:W-:-:S05]  /*24a0*/  IMAD.IADD R17, R26, 0x1, R21 ;  /* 0x000000011a117824 */ /* 0x000fca00078e0215 */
[----:B------:R-:W-:-:S04]  /*24b0*/  IADD3 R26, PT, PT, R17, -0x1, RZ ;  /* 0xffffffff111a7810 */ /* 0x000fc80007ffe0ff */
[----:B------:R-:W-:-:S13]  /*24c0*/  ISETP.GE.U32.AND P0, PT, R26, 0xfe, PT ;  /* 0x000000fe1a00780c */ /* 0x000fda0003f06070 */
[----:B------:R-:W-:Y:S05]  /*24d0*/  @!P0 BRA `(.L_x_51) ;  /* 0x0000000000808947 */ /* 0x000fea0003800000 */
[----:B------:R-:W-:-:S13]  /*24e0*/  ISETP.GT.AND P0, PT, R17, 0xfe, PT ;  /* 0x000000fe1100780c */ /* 0x000fda0003f04270 */
[----:B------:R-:W-:Y:S05]  /*24f0*/  @P0 BRA `(.L_x_52) ;  /* 0x00000000006c0947 */ /* 0x000fea0003800000 */
[----:B------:R-:W-:-:S13]  /*2500*/  ISETP.GE.AND P0, PT, R17, 0x1, PT ;  /* 0x000000011100780c */ /* 0x000fda0003f06270 */
[----:B------:R-:W-:Y:S05]  /*2510*/  @P0 BRA `(.L_x_53) ;  /* 0x0000000000740947 */ /* 0x000fea0003800000 */
[----:B------:R-:W-:Y:S02]  /*2520*/  ISETP.GE.AND P0, PT, R17, -0x18, PT ;  /* 0xffffffe81100780c */ /* 0x000fe40003f06270 */
[----:B------:R-:W-:-:S11]  /*2530*/  LOP3.LUT R0, R0, 0x80000000, RZ, 0xc0, !PT ;  /* 0x8000000000007812 */ /* 0x000fd600078ec0ff */
[----:B------:R-:W-:Y:S05]  /*2540*/  @!P0 BRA `(.L_x_53) ;  /* 0x0000000000688947 */ /* 0x000fea0003800000 */
[CCC-:B------:R-:W-:Y:S01]  /*2550*/  FFMA.RZ R21, R3.reuse, R27.reuse, R30.reuse ;  /* 0x0000001b03157223 */ /* 0x1c0fe2000000c01e */
[CCC-:B------:R-:W-:Y:S01]  /*2560*/  FFMA.RP R26, R3.reuse, R27.reuse, R30.reuse ;  /* 0x0000001b031a7223 */ /* 0x1c0fe2000000801e */
[----:B------:R-:W-:Y:S01]  /*2570*/  FFMA.RM R3, R3, R27, R30 ;  /* 0x0000001b03037223 */ /* 0x000fe2000000401e */
[C---:B------:R-:W-:Y:S01]  /*2580*/  VIADD R27, R17.reuse, 0x20 ;  /* 0x00000020111b7836 */ /* 0x040fe20000000000 */
[----:B------:R-:W-:Y:S02]  /*2590*/  ISETP.NE.AND P3, PT, R17, RZ, PT ;  /* 0x000000ff1100720c */ /* 0x000fe40003f65270 */
[----:B------:R-:W-:Y:S02]  /*25a0*/  LOP3.LUT R21, R21, 0x7fffff, RZ, 0xc0, !PT ;  /* 0x007fffff15157812 */ /* 0x000fe400078ec0ff */
[----:B------:R-:W-:Y:S02]  /*25b0*/  ISETP.NE.AND P1, PT, R17, RZ, PT ;  /* 0x000000ff1100720c */ /* 0x000fe40003f25270 */
[----:B------:R-:W-:-:S02]  /*25c0*/  LOP3.LUT R28, R21, 0x800000, RZ, 0xfc, !PT ;  /* 0x00800000151c7812 */ /* 0x000fc400078efcff */
[----:B------:R-:W-:Y:S02]  /*25d0*/  IADD3 R17, PT, PT, -R17, RZ, RZ ;  /* 0x000000ff11117210 */ /* 0x000fe40007ffe1ff */
[----:B------:R-:W-:Y:S02]  /*25e0*/  SHF.L.U32 R27, R28, R27, RZ ;  /* 0x0000001b1c1b7219 */ /* 0x000fe400000006ff */
[----:B------:R-:W-:Y:S02]  /*25f0*/  FSETP.NEU.FTZ.AND P0, PT, R26, R3, PT ;  /* 0x000000031a00720b */ /* 0x000fe40003f1d000 */
[----:B------:R-:W-:Y:S02]  /*2600*/  SEL R17, R17, RZ, P3 ;  /* 0x000000ff11117207 */ /* 0x000fe40001800000 */
[----:B------:R-:W-:Y:S02]  /*2610*/  ISETP.NE.AND P1, PT, R27, RZ, P1 ;  /* 0x000000ff1b00720c */ /* 0x000fe40000f25270 */
[----:B------:R-:W-:-:S02]  /*2620*/  SHF.R.U32.HI R28, RZ, R17, R28 ;  /* 0x00000011ff1c7219 */ /* 0x000fc4000001161c */
[----:B------:R-:W-:Y:S02]  /*2630*/  PLOP3.LUT P0, PT, P0, P1, PT, 0xf8, 0x8f ;  /* 0x00000000008f781c */ /* 0x000fe40000703f70 */
[----:B------:R-:W-:Y:S02]  /*2640*/  SHF.R.U32.HI R17, RZ, 0x1, R28 ;  /* 0x00000001ff117819 */ /* 0x000fe4000001161c */
[----:B------:R-:W-:-:S04]  /*2650*/  SEL R26, RZ, 0x1, !P0 ;  /* 0x00000001ff1a7807 */ /* 0x000fc80004000000 */
[----:B------:R-:W-:-:S04]  /*2660*/  LOP3.LUT R3, R26, 0x1, R17, 0xf8, !PT ;  /* 0x000000011a037812 */ /* 0x000fc800078ef811 */
[----:B------:R-:W-:-:S05]  /*2670*/  LOP3.LUT R28, R3, R28, RZ, 0xc0, !PT ;  /* 0x0000001c031c7212 */ /* 0x000fca00078ec0ff */
[----:B------:R-:W-:-:S05]  /*2680*/  IMAD.IADD R17, R17, 0x1, R28 ;  /* 0x0000000111117824 */ /* 0x000fca00078e021c */
[----:B------:R-:W-:Y:S01]  /*2690*/  LOP3.LUT R0, R17, R0, RZ, 0xfc, !PT ;  /* 0x0000000011007212 */ /* 0x000fe200078efcff */
[----:B------:R-:W-:Y:S06]  /*26a0*/  BRA `(.L_x_53) ;  /* 0x0000000000107947 */ /* 0x000fec0003800000 */
.L_x_52:
[----:B------:R-:W-:-:S04]  /*26b0*/  LOP3.LUT R0, R0, 0x80000000, RZ, 0xc0, !PT ;  /* 0x8000000000007812 */ /* 0x000fc800078ec0ff */
[----:B------:R-:W-:Y:S01]  /*26c0*/  LOP3.LUT R0, R0, 0x7f800000, RZ, 0xfc, !PT ;  /* 0x7f80000000007812 */ /* 0x000fe200078efcff */
[----:B------:R-:W-:Y:S06]  /*26d0*/  BRA `(.L_x_53) ;  /* 0x0000000000047947 */ /* 0x000fec0003800000 */
.L_x_51:
[----:B------:R-:W-:-:S07]  /*26e0*/  LEA R0, R21, R0, 0x17 ;  /* 0x0000000015007211 */ /* 0x000fce00078eb8ff */
.L_x_53:
[----:B------:R-:W-:Y:S05]  /*26f0*/  BSYNC.RECONVERGENT B1 ;  /* 0x0000000000017941 */ /* 0x000fea0003800200 */
.L_x_50:
[----:B------:R-:W-:Y:S05]  /*2700*/  BRA `(.L_x_54) ;  /* 0x0000000000207947 */ /* 0x000fea0003800000 */
.L_x_49:
[----:B------:R-:W-:-:S04]  /*2710*/  LOP3.LUT R0, R3, 0x80000000, R0, 0x48, !PT ;  /* 0x8000000003007812 */ /* 0x000fc800078e4800 */
[----:B------:R-:W-:Y:S01]  /*2720*/  LOP3.LUT R0, R0, 0x7f800000, RZ, 0xfc, !PT ;  /* 0x7f80000000007812 */ /* 0x000fe200078efcff */
[----:B------:R-:W-:Y:S06]  /*2730*/  BRA `(.L_x_54) ;  /* 0x0000000000147947 */ /* 0x000fec0003800000 */
.L_x_48:
[----:B------:R-:W-:Y:S01]  /*2740*/  LOP3.LUT R0, R3, 0x80000000, R0, 0x48, !PT ;  /* 0x8000000003007812 */ /* 0x000fe200078e4800 */
[----:B------:R-:W-:Y:S06]  /*2750*/  BRA `(.L_x_54) ;  /* 0x00000000000c7947 */ /* 0x000fec0003800000 */
.L_x_47:
[----:B------:R-:W0:Y:S01]  /*2760*/  MUFU.RSQ R0, -QNAN ;  /* 0xffc0000000007908 */ /* 0x000e220000001400 */
[----:B------:R-:W-:Y:S05]  /*2770*/  BRA `(.L_x_54) ;  /* 0x0000000000047947 */ /* 0x000fea0003800000 */
.L_x_46:
[----:B------:R-:W-:-:S07]  /*2780*/  FADD.FTZ R0, R0, R3 ;  /* 0x0000000300007221 */ /* 0x000fce0000010000 */
.L_x_54:
[----:B------:R-:W-:Y:S05]  /*2790*/  BSYNC.RECONVERGENT B0 ;  /* 0x0000000000007941 */ /* 0x000fea0003800200 */
.L_x_44:
[----:B------:R-:W-:Y:S02]  /*27a0*/  HFMA2 R21, -RZ, RZ, 0, 0 ;  /* 0x00000000ff157431 */ /* 0x000fe400000001ff */
[----:B0-----:R-:W-:Y:S02]  /*27b0*/  IMAD.MOV.U32 R17, RZ, RZ, R0 ;  /* 0x000000ffff117224 */ /* 0x001fe400078e0000 */
[----:B------:R-:W-:Y:S05]  /*27c0*/  RET.REL.NODEC R20 `(_Z16TestBlurV2KerneliiyyPfbffif) ;  /* 0xffffffd8140c7950 */ /* 0x000fea0003c3ffff */
.L_x_55:
[----:B------:R-:W-:-:S00]  /*27d0*/  BRA `(.L_x_55) ;  /* 0xfffffffc00fc7947 */ /* 0x000fc0000383ffff */
[----:B------:R-:W-:-:S00]  /*27e0*/  NOP ;  /* 0x0000000000007918 */ /* 0x000fc00000000000 */
        /* <DEDUP_REMOVED lines=9> */
.L_x_56:


//--------------------- .nv.global.init           --------------------------
	.section	.nv.global.init,"aw",@progbits
	.align	4
.nv.global.init:
	.type		__cudart_i2opi_f,@object
	.size		__cudart_i2opi_f,(.L_0 - __cudart_i2opi_f)
__cudart_i2opi_f:
        /*0000*/ 	.byte	0x41, 0x90, 0x43, 0x3c, 0x99, 0x95, 0x62, 0xdb, 0xc0, 0xdd, 0x34, 0xf5, 0xd1, 0x57, 0x27, 0xfc
        /*0010*/ 	.byte	0x29, 0x15, 0x44, 0x4e, 0x6e, 0x83, 0xf9, 0xa2
.L_0:


//--------------------- .nv.shared.reserved.0     --------------------------
	.section	.nv.shared.reserved.0,"aw",@nobits
	.weak		__nv_reservedSMEM_offset_0_alias
	.size		__nv_reservedSMEM_offset_0_alias, 0, 64
	.other		__nv_reservedSMEM_offset_0_alias,@"STO_CUDA_RESERVED_SHARED STV_DEFAULT"
__nv_reservedSMEM_offset_0_alias:
	.zero		0
	.zero		64


//--------------------- .nv.constant0._Z16TestBlurV2KerneliiyyPfbffif --------------------------
	.section	.nv.constant0._Z16TestBlurV2KerneliiyyPfbffif,"a",@progbits
	.sectionflags	@""
	.align	4
.nv.constant0._Z16TestBlurV2KerneliiyyPfbffif:
	.zero		948


//--------------------- SYMBOLS --------------------------

	.type		.nv.reservedSmem.offset0,@object
	.size		.nv.reservedSmem.offset0,0x4
